	.target	sm_90a

	.elftype	@"ET_EXEC"


//--------------------- .note.nv.tkinfo           --------------------------
	.section	.note.nv.tkinfo,"",@"SHT_NOTE"
	.sectionflags	@"SHF_NOTE_NV_TKINFO"
	.tkinfo
        /*0018*/ 	.word	0x00000002
        /*0030*/ 	.string	""
        /*0030*/ 	.string	"ptxas"
        /*0030*/ 	.string	"Cuda compilation tools, release 13.0, V13.0.88"
        /*0030*/ 	.string	"Build cuda_13.0.r13.0/compiler.36424714_0"
        /*0030*/ 	.string	"-arch sm_90a -m 64 "



//--------------------- .note.nv.cuinfo           --------------------------
	.section	.note.nv.cuinfo,"",@"SHT_NOTE"
	.sectionflags	@"SHF_NOTE_NV_CUINFO"
        /*0018*/ 	.short	0x0002
        /*001a*/ 	.short	0x005a
        /*001c*/ 	.short	0x0082
	.zero		2


//--------------------- .nv.info                  --------------------------
	.section	.nv.info,"",@"SHT_CUDA_INFO"
	.align	4


	//----- nvinfo : EIATTR_REGCOUNT
	.align		4
        /*0000*/ 	.byte	0x04, 0x2f
        /*0002*/ 	.short	(.L_29 - .L_28)
	.align		4
.L_28:
        /*0004*/ 	.word	index@(_Z18h_gemm_tall_kerneliiiPK6__halfS1_PS_b)
        /*0008*/ 	.word	0x00000020


	//----- nvinfo : EIATTR_FRAME_SIZE
	.align		4
.L_29:
        /*000c*/ 	.byte	0x04, 0x11
        /*000e*/ 	.short	(.L_31 - .L_30)
	.align		4
.L_30:
        /*0010*/ 	.word	index@(_Z18h_gemm_tall_kerneliiiPK6__halfS1_PS_b)
        /*0014*/ 	.word	0x00000000


	//----- nvinfo : EIATTR_REGCOUNT
	.align		4
.L_31:
        /*0018*/ 	.byte	0x04, 0x2f
        /*001a*/ 	.short	(.L_33 - .L_32)
	.align		4
.L_32:
        /*001c*/ 	.word	index@(_Z18h_gemm_wide_kerneliiiPK6__halfS1_PS_b)
        /*0020*/ 	.word	0x00000020


	//----- nvinfo : EIATTR_FRAME_SIZE
	.align		4
.L_33:
        /*0024*/ 	.byte	0x04, 0x11
        /*0026*/ 	.short	(.L_35 - .L_34)
	.align		4
.L_34:
        /*0028*/ 	.word	index@(_Z18h_gemm_wide_kerneliiiPK6__halfS1_PS_b)
        /*002c*/ 	.word	0x00000000


	//----- nvinfo : EIATTR_MIN_STACK_SIZE
	.align		4
.L_35:
        /*0030*/ 	.byte	0x04, 0x12
        /*0032*/ 	.short	(.L_37 - .L_36)
	.align		4
.L_36:
        /*0034*/ 	.word	index@(_Z18h_gemm_wide_kerneliiiPK6__halfS1_PS_b)
        /*0038*/ 	.word	0x00000000


	//----- nvinfo : EIATTR_MIN_STACK_SIZE
	.align		4
.L_37:
        /*003c*/ 	.byte	0x04, 0x12
        /*003e*/ 	.short	(.L_39 - .L_38)
	.align		4
.L_38:
        /*0040*/ 	.word	index@(_Z18h_gemm_tall_kerneliiiPK6__halfS1_PS_b)
        /*0044*/ 	.word	0x00000000
.L_39:


//--------------------- .nv.compat                --------------------------
	.section	.nv.compat,"",@"SHT_CUDA_COMPAT_INFO"
	.align	4
        /*0000*/ 	.byte	0x02, 0x09, 0x01, 0x00, 0x02, 0x02, 0x01, 0x00, 0x02, 0x05, 0x05, 0x00, 0x03, 0x07, 0x01, 0x01
        /*0010*/ 	.byte	0x02, 0x03, 0x00, 0x00, 0x02, 0x06, 0x01, 0x00, 0x04, 0x0b, 0x08, 0x00, 0x00, 0x00, 0x00, 0x00
        /*0020*/ 	.byte	0x00, 0x00, 0x00, 0x00


//--------------------- .nv.info._Z18h_gemm_wide_kerneliiiPK6__halfS1_PS_b --------------------------
	.section	.nv.info._Z18h_gemm_wide_kerneliiiPK6__halfS1_PS_b,"",@"SHT_CUDA_INFO"
	.sectionflags	@""
	.align	4


	//----- nvinfo : EIATTR_CUDA_API_VERSION
	.align		4
        /*0000*/ 	.byte	0x04, 0x37
        /*0002*/ 	.short	(.L_41 - .L_40)
.L_40:
        /*0004*/ 	.word	0x00000082


	//----- nvinfo : EIATTR_KPARAM_INFO
	.align		4
.L_41:
        /*0008*/ 	.byte	0x04, 0x17
        /*000a*/ 	.short	(.L_43 - .L_42)
.L_42:
        /*000c*/ 	.word	0x00000000
        /*0010*/ 	.short	0x0006
        /*0012*/ 	.short	0x0028
        /*0014*/ 	.byte	0x00, 0xf0, 0x05, 0x00


	//----- nvinfo : EIATTR_KPARAM_INFO
	.align		4
.L_43:
        /*0018*/ 	.byte	0x04, 0x17
        /*001a*/ 	.short	(.L_45 - .L_44)
.L_44:
        /*001c*/ 	.word	0x00000000
        /*0020*/ 	.short	0x0005
        /*0022*/ 	.short	0x0020
        /*0024*/ 	.byte	0x00, 0xf0, 0x21, 0x00


	//----- nvinfo : EIATTR_KPARAM_INFO
	.align		4
.L_45:
        /*0028*/ 	.byte	0x04, 0x17
        /*002a*/ 	.short	(.L_47 - .L_46)
.L_46:
        /*002c*/ 	.word	0x00000000
        /*0030*/ 	.short	0x0004
        /*0032*/ 	.short	0x0018
        /*0034*/ 	.byte	0x00, 0xf0, 0x21, 0x00


	//----- nvinfo : EIATTR_KPARAM_INFO
	.align		4
.L_47:
        /*0038*/ 	.byte	0x04, 0x17
        /*003a*/ 	.short	(.L_49 - .L_48)
.L_48:
        /*003c*/ 	.word	0x00000000
        /*0040*/ 	.short	0x0003
        /*0042*/ 	.short	0x0010
        /*0044*/ 	.byte	0x00, 0xf0, 0x21, 0x00


	//----- nvinfo : EIATTR_KPARAM_INFO
	.align		4
.L_49:
        /*0048*/ 	.byte	0x04, 0x17
        /*004a*/ 	.short	(.L_51 - .L_50)
.L_50:
        /*004c*/ 	.word	0x00000000
        /*0050*/ 	.short	0x0002
        /*0052*/ 	.short	0x0008
        /*0054*/ 	.byte	0x00, 0xf0, 0x11, 0x00


	//----- nvinfo : EIATTR_KPARAM_INFO
	.align		4
.L_51:
        /*0058*/ 	.byte	0x04, 0x17
        /*005a*/ 	.short	(.L_53 - .L_52)
.L_52:
        /*005c*/ 	.word	0x00000000
        /*0060*/ 	.short	0x0001
        /*0062*/ 	.short	0x0004
        /*0064*/ 	.byte	0x00, 0xf0, 0x11, 0x00


	//----- nvinfo : EIATTR_KPARAM_INFO
	.align		4
.L_53:
        /*0068*/ 	.byte	0x04, 0x17
        /*006a*/ 	.short	(.L_55 - .L_54)
.L_54:
        /*006c*/ 	.word	0x00000000
        /*0070*/ 	.short	0x0000
        /*0072*/ 	.short	0x0000
        /*0074*/ 	.byte	0x00, 0xf0, 0x11, 0x00


	//----- nvinfo : EIATTR_SPARSE_MMA_MASK
	.align		4
.L_55:
        /*0078*/ 	.byte	0x03, 0x50
        /*007a*/ 	.short	0x0000


	//----- nvinfo : EIATTR_MAXREG_COUNT
	.align		4
        /*007c*/ 	.byte	0x03, 0x1b
        /*007e*/ 	.short	0x00ff


	//----- nvinfo : EIATTR_NUM_BARRIERS
	.align		4
        /*0080*/ 	.byte	0x02, 0x4c
        /*0082*/ 	.byte	0x01
	.zero		1


	//----- nvinfo : EIATTR_MERCURY_ISA_VERSION
	.align		4
        /*0084*/ 	.byte	0x03, 0x5f
        /*0086*/ 	.short	0x0101


	//----- nvinfo : EIATTR_EXIT_INSTR_OFFSETS
	.align		4
        /*0088*/ 	.byte	0x04, 0x1c
        /*008a*/ 	.short	(.L_57 - .L_56)


	//   ....[0]....
.L_56:
        /*008c*/ 	.word	0x00000060


	//   ....[1]....
        /*0090*/ 	.word	0x000001a0


	//   ....[2]....
        /*0094*/ 	.word	0x00000b40


	//   ....[3]....
        /*0098*/ 	.word	0x00000bc0


	//----- nvinfo : EIATTR_CBANK_PARAM_SIZE
	.align		4
.L_57:
        /*009c*/ 	.byte	0x03, 0x19
        /*009e*/ 	.short	0x0029


	//----- nvinfo : EIATTR_PARAM_CBANK
	.align		4
        /*00a0*/ 	.byte	0x04, 0x0a
        /*00a2*/ 	.short	(.L_59 - .L_58)
	.align		4
.L_58:
        /*00a4*/ 	.word	index@(.nv.constant0._Z18h_gemm_wide_kerneliiiPK6__halfS1_PS_b)
        /*00a8*/ 	.short	0x0210
        /*00aa*/ 	.short	0x0029


	//----- nvinfo : EIATTR_SW_WAR
	.align		4
.L_59:
        /*00ac*/ 	.byte	0x04, 0x36
        /*00ae*/ 	.short	(.L_61 - .L_60)
.L_60:
        /*00b0*/ 	.word	0x00000008
.L_61:


//--------------------- .nv.info._Z18h_gemm_tall_kerneliiiPK6__halfS1_PS_b --------------------------
	.section	.nv.info._Z18h_gemm_tall_kerneliiiPK6__halfS1_PS_b,"",@"SHT_CUDA_INFO"
	.sectionflags	@""
	.align	4


	//----- nvinfo : EIATTR_CUDA_API_VERSION
	.align		4
        /*0000*/ 	.byte	0x04, 0x37
        /*0002*/ 	.short	(.L_63 - .L_62)
.L_62:
        /*0004*/ 	.word	0x00000082


	//----- nvinfo : EIATTR_KPARAM_INFO
	.align		4
.L_63:
        /*0008*/ 	.byte	0x04, 0x17
        /*000a*/ 	.short	(.L_65 - .L_64)
.L_64:
        /*000c*/ 	.word	0x00000000
        /*0010*/ 	.short	0x0006
        /*0012*/ 	.short	0x0028
        /*0014*/ 	.byte	0x00, 0xf0, 0x05, 0x00


	//----- nvinfo : EIATTR_KPARAM_INFO
	.align		4
.L_65:
        /*0018*/ 	.byte	0x04, 0x17
        /*001a*/ 	.short	(.L_67 - .L_66)
.L_66:
        /*001c*/ 	.word	0x00000000
        /*0020*/ 	.short	0x0005
        /*0022*/ 	.short	0x0020
        /*0024*/ 	.byte	0x00, 0xf0, 0x21, 0x00


	//----- nvinfo : EIATTR_KPARAM_INFO
	.align		4
.L_67:
        /*0028*/ 	.byte	0x04, 0x17
        /*002a*/ 	.short	(.L_69 - .L_68)
.L_68:
        /*002c*/ 	.word	0x00000000
        /*0030*/ 	.short	0x0004
        /*0032*/ 	.short	0x0018
        /*0034*/ 	.byte	0x00, 0xf0, 0x21, 0x00


	//----- nvinfo : EIATTR_KPARAM_INFO
	.align		4
.L_69:
        /*0038*/ 	.byte	0x04, 0x17
        /*003a*/ 	.short	(.L_71 - .L_70)
.L_70:
        /*003c*/ 	.word	0x00000000
        /*0040*/ 	.short	0x0003
        /*0042*/ 	.short	0x0010
        /*0044*/ 	.byte	0x00, 0xf0, 0x21, 0x00


	//----- nvinfo : EIATTR_KPARAM_INFO
	.align		4
.L_71:
        /*0048*/ 	.byte	0x04, 0x17
        /*004a*/ 	.short	(.L_73 - .L_72)
.L_72:
        /*004c*/ 	.word	0x00000000
        /*0050*/ 	.short	0x0002
        /*0052*/ 	.short	0x0008
        /*0054*/ 	.byte	0x00, 0xf0, 0x11, 0x00


	//----- nvinfo : EIATTR_KPARAM_INFO
	.align		4
.L_73:
        /*0058*/ 	.byte	0x04, 0x17
        /*005a*/ 	.short	(.L_75 - .L_74)
.L_74:
        /*005c*/ 	.word	0x00000000
        /*0060*/ 	.short	0x0001
        /*0062*/ 	.short	0x0004
        /*0064*/ 	.byte	0x00, 0xf0, 0x11, 0x00


	//----- nvinfo : EIATTR_KPARAM_INFO
	.align		4
.L_75:
        /*0068*/ 	.byte	0x04, 0x17
        /*006a*/ 	.short	(.L_77 - .L_76)
.L_76:
        /*006c*/ 	.word	0x00000000
        /*0070*/ 	.short	0x0000
        /*0072*/ 	.short	0x0000
        /*0074*/ 	.byte	0x00, 0xf0, 0x11, 0x00


	//----- nvinfo : EIATTR_SPARSE_MMA_MASK
	.align		4
.L_77:
        /*0078*/ 	.byte	0x03, 0x50
        /*007a*/ 	.short	0x0000


	//----- nvinfo : EIATTR_MAXREG_COUNT
	.align		4
        /*007c*/ 	.byte	0x03, 0x1b
        /*007e*/ 	.short	0x00ff


	//----- nvinfo : EIATTR_NUM_BARRIERS
	.align		4
        /*0080*/ 	.byte	0x02, 0x4c
        /*0082*/ 	.byte	0x01
	.zero		1


	//----- nvinfo : EIATTR_MERCURY_ISA_VERSION
	.align		4
        /*0084*/ 	.byte	0x03, 0x5f
        /*0086*/ 	.short	0x0101


	//----- nvinfo : EIATTR_EXIT_INSTR_OFFSETS
	.align		4
        /*0088*/ 	.byte	0x04, 0x1c
        /*008a*/ 	.short	(.L_79 - .L_78)


	//   ....[0]....
.L_78:
        /*008c*/ 	.word	0x000000a0


	//   ....[1]....
        /*0090*/ 	.word	0x000022e0


	//   ....[2]....
        /*0094*/ 	.word	0x00002a00


	//----- nvinfo : EIATTR_CRS_STACK_SIZE
	.align		4
.L_79:
        /*0098*/ 	.byte	0x04, 0x1e
        /*009a*/ 	.short	(.L_81 - .L_80)
.L_80:
        /*009c*/ 	.word	0x00000000


	//----- nvinfo : EIATTR_CBANK_PARAM_SIZE
	.align		4
.L_81:
        /*00a0*/ 	.byte	0x03, 0x19
        /*00a2*/ 	.short	0x0029


	//----- nvinfo : EIATTR_PARAM_CBANK
	.align		4
        /*00a4*/ 	.byte	0x04, 0x0a
        /*00a6*/ 	.short	(.L_83 - .L_82)
	.align		4
.L_82:
        /*00a8*/ 	.word	index@(.nv.constant0._Z18h_gemm_tall_kerneliiiPK6__halfS1_PS_b)
        /*00ac*/ 	.short	0x0210
        /*00ae*/ 	.short	0x0029


	//----- nvinfo : EIATTR_SW_WAR
	.align		4
.L_83:
        /*00b0*/ 	.byte	0x04, 0x36
        /*00b2*/ 	.short	(.L_85 - .L_84)
.L_84:
        /*00b4*/ 	.word	0x00000008
.L_85:


//--------------------- .nv.callgraph             --------------------------
	.section	.nv.callgraph,"",@"SHT_CUDA_CALLGRAPH"
	.align	4
	.sectionentsize	8
	.align		4
        /*0000*/ 	.word	0x00000000
	.align		4
        /*0004*/ 	.word	0xffffffff
	.align		4
        /*0008*/ 	.word	0x00000000
	.align		4
        /*000c*/ 	.word	0xfffffffe
	.align		4
        /*0010*/ 	.word	0x00000000
	.align		4
        /*0014*/ 	.word	0xfffffffd
	.align		4
        /*0018*/ 	.word	0x00000000
	.align		4
        /*001c*/ 	.word	0xfffffffc


//--------------------- .nv.constant4             --------------------------
	.section	.nv.constant4,"a",@progbits
	.align	8
	.align		8
.nv.constant4:
        /*0000*/ 	.dword	_ZN39_INTERNAL_49a0f747_9_h_gemm_cu_0245b5694cuda3std3__45__cpo5beginE
	.align		8
        /*0008*/ 	.dword	_ZN39_INTERNAL_49a0f747_9_h_gemm_cu_0245b5694cuda3std3__45__cpo3endE
	.align		8
        /*0010*/ 	.dword	_ZN39_INTERNAL_49a0f747_9_h_gemm_cu_0245b5694cuda3std3__45__cpo6cbeginE
	.align		8
        /*0018*/ 	.dword	_ZN39_INTERNAL_49a0f747_9_h_gemm_cu_0245b5694cuda3std3__45__cpo4cendE
	.align		8
        /*0020*/ 	.dword	_ZN39_INTERNAL_49a0f747_9_h_gemm_cu_0245b5694cuda3std3__45__cpo6rbeginE
	.align		8
        /*0028*/ 	.dword	_ZN39_INTERNAL_49a0f747_9_h_gemm_cu_0245b5694cuda3std3__45__cpo4rendE
	.align		8
        /*0030*/ 	.dword	_ZN39_INTERNAL_49a0f747_9_h_gemm_cu_0245b5694cuda3std3__45__cpo7crbeginE
	.align		8
        /*0038*/ 	.dword	_ZN39_INTERNAL_49a0f747_9_h_gemm_cu_0245b5694cuda3std3__45__cpo5crendE
	.align		8
        /*0040*/ 	.dword	_ZN39_INTERNAL_49a0f747_9_h_gemm_cu_0245b5694cuda3std3__441_GLOBAL__N__49a0f747_9_h_gemm_cu_0245b5696ignoreE
	.align		8
        /*0048*/ 	.dword	_ZN39_INTERNAL_49a0f747_9_h_gemm_cu_0245b5694cuda3std3__419piecewise_constructE
	.align		8
        /*0050*/ 	.dword	_ZN39_INTERNAL_49a0f747_9_h_gemm_cu_0245b5694cuda3std3__48in_placeE
	.align		8
        /*0058*/ 	.dword	_ZN39_INTERNAL_49a0f747_9_h_gemm_cu_0245b5694cuda3std3__420unreachable_sentinelE
	.align		8
        /*0060*/ 	.dword	_ZN39_INTERNAL_49a0f747_9_h_gemm_cu_0245b5694cuda3std6ranges3__45__cpo4swapE
	.align		8
        /*0068*/ 	.dword	_ZN39_INTERNAL_49a0f747_9_h_gemm_cu_0245b5694cuda3std6ranges3__45__cpo9iter_moveE
	.align		8
        /*0070*/ 	.dword	_ZN39_INTERNAL_49a0f747_9_h_gemm_cu_0245b5694cuda3std6ranges3__45__cpo5beginE
	.align		8
        /*0078*/ 	.dword	_ZN39_INTERNAL_49a0f747_9_h_gemm_cu_0245b5694cuda3std6ranges3__45__cpo3endE
	.align		8
        /*0080*/ 	.dword	_ZN39_INTERNAL_49a0f747_9_h_gemm_cu_0245b5694cuda3std6ranges3__45__cpo6cbeginE
	.align		8
        /*0088*/ 	.dword	_ZN39_INTERNAL_49a0f747_9_h_gemm_cu_0245b5694cuda3std6ranges3__45__cpo4cendE
	.align		8
        /*0090*/ 	.dword	_ZN39_INTERNAL_49a0f747_9_h_gemm_cu_0245b5694cuda3std6ranges3__45__cpo7advanceE
	.align		8
        /*0098*/ 	.dword	_ZN39_INTERNAL_49a0f747_9_h_gemm_cu_0245b5694cuda3std6ranges3__45__cpo9iter_swapE
	.align		8
        /*00a0*/ 	.dword	_ZN39_INTERNAL_49a0f747_9_h_gemm_cu_0245b5694cuda3std6ranges3__45__cpo4nextE
	.align		8
        /*00a8*/ 	.dword	_ZN39_INTERNAL_49a0f747_9_h_gemm_cu_0245b5694cuda3std6ranges3__45__cpo4prevE
	.align		8
        /*00b0*/ 	.dword	_ZN39_INTERNAL_49a0f747_9_h_gemm_cu_0245b5694cuda3std6ranges3__45__cpo4dataE
	.align		8
        /*00b8*/ 	.dword	_ZN39_INTERNAL_49a0f747_9_h_gemm_cu_0245b5694cuda3std6ranges3__45__cpo5cdataE
	.align		8
        /*00c0*/ 	.dword	_ZN39_INTERNAL_49a0f747_9_h_gemm_cu_0245b5694cuda3std6ranges3__45__cpo4sizeE
	.align		8
        /*00c8*/ 	.dword	_ZN39_INTERNAL_49a0f747_9_h_gemm_cu_0245b5694cuda3std6ranges3__45__cpo5ssizeE
	.align		8
        /*00d0*/ 	.dword	_ZN39_INTERNAL_49a0f747_9_h_gemm_cu_0245b5694cuda3std6ranges3__45__cpo8distanceE
	.align		8
        /*00d8*/ 	.dword	_ZN39_INTERNAL_49a0f747_9_h_gemm_cu_0245b5696thrust23THRUST_300001_SM_900_NS6system6detail10sequential3seqE


//--------------------- .text._Z18h_gemm_wide_kerneliiiPK6__halfS1_PS_b --------------------------
	.section	.text._Z18h_gemm_wide_kerneliiiPK6__halfS1_PS_b,"ax",@progbits
	.align	128
        .global         _Z18h_gemm_wide_kerneliiiPK6__halfS1_PS_b
        .type           _Z18h_gemm_wide_kerneliiiPK6__halfS1_PS_b,@function
        .size           _Z18h_gemm_wide_kerneliiiPK6__halfS1_PS_b,(.L_x_41 - _Z18h_gemm_wide_kerneliiiPK6__halfS1_PS_b)
        .other          _Z18h_gemm_wide_kerneliiiPK6__halfS1_PS_b,@"STO_CUDA_ENTRY STV_DEFAULT"
_Z18h_gemm_wide_kerneliiiPK6__halfS1_PS_b:
.text._Z18h_gemm_wide_kerneliiiPK6__halfS1_PS_b:
[----:B------:R-:W-:Y:S01]  /*0000*/  LDC R1, c[0x0][0x28] ;  /* 0x00000a00ff017b82 */ /* 0x000fe20000000800 */
[----:B------:R-:W0:Y:S07]  /*0010*/  S2R R0, SR_TID.Y ;  /* 0x0000000000007919 */ /* 0x000e2e0000002200 */
[----:B------:R-:W0:Y:S02]  /*0020*/  S2UR UR4, SR_CTAID.Y ;  /* 0x00000000000479c3 */ /* 0x000e240000002600 */
[----:B0-----:R-:W-:Y:S01]  /*0030*/  IADD3 R4, R0, UR4, RZ ;  /* 0x0000000400047c10 */ /* 0x001fe2000fffe0ff */
[----:B------:R-:W-:-:S03]  /*0040*/  ULDC UR4, c[0x0][0x210] ;  /* 0x0000840000047ab9 */ /* 0x000fc60000000800 */
[----:B------:R-:W-:-:S13]  /*0050*/  ISETP.GE.AND P0, PT, R4, UR4, PT ;  /* 0x0000000404007c0c */ /* 0x000fda000bf06270 */
[----:B------:R-:W-:Y:S05]  /*0060*/  @P0 EXIT ;  /* 0x000000000000094d */ /* 0x000fea0003800000 */
[----:B------:R-:W0:Y:S01]  /*0070*/  S2R R2, SR_TID.X ;  /* 0x0000000000027919 */ /* 0x000e220000002100 */
[----:B------:R-:W0:Y:S01]  /*0080*/  LDC R11, c[0x0][0x218] ;  /* 0x00008600ff0b7b82 */ /* 0x000e220000000800 */
[----:B------:R-:W-:-:S07]  /*0090*/  ULDC.64 UR8, c[0x0][0x208] ;  /* 0x0000820000087ab9 */ /* 0x000fce0000000a00 */
[----:B------:R-:W1:Y:S08]  /*00a0*/  LDC R5, c[0x0][0x214] ;  /* 0x00008500ff057b82 */ /* 0x000e700000000800 */
[----:B------:R-:W2:Y:S01]  /*00b0*/  LDC.64 R18, c[0x0][0x230] ;  /* 0x00008c00ff127b82 */ /* 0x000ea20000000a00 */
[----:B0-----:R-:W-:-:S13]  /*00c0*/  ISETP.GE.AND P0, PT, R2, R11, PT ;  /* 0x0000000b0200720c */ /* 0x001fda0003f06270 */
[----:B------:R-:W0:Y:S01]  /*00d0*/  @!P0 LDC.64 R6, c[0x0][0x220] ;  /* 0x00008800ff068b82 */ /* 0x000e220000000a00 */
[----:B------:R-:W-:-:S04]  /*00e0*/  @!P0 IMAD R3, R4, R11, R2 ;  /* 0x0000000b04038224 */ /* 0x000fc800078e0202 */
[----:B0-----:R-:W-:-:S06]  /*00f0*/  @!P0 IMAD.WIDE R6, R3, 0x2, R6 ;  /* 0x0000000203068825 */ /* 0x001fcc00078e0206 */
[----:B------:R-:W3:Y:S01]  /*0100*/  @!P0 LDG.E.U16.CONSTANT R6, desc[UR8][R6.64] ;  /* 0x0000000806068981 */ /* 0x000ee2000c1e9500 */
[----:B------:R-:W-:Y:S01]  /*0110*/  @!P0 MOV R8, 0x400 ;  /* 0x0000040000088802 */ /* 0x000fe20000000f00 */
[----:B------:R-:W0:Y:S01]  /*0120*/  @!P0 S2R R9, SR_CgaCtaId ;  /* 0x0000000000098919 */ /* 0x000e220000008800 */
[----:B------:R-:W4:Y:S02]  /*0130*/  S2R R3, SR_CTAID.X ;  /* 0x0000000000037919 */ /* 0x000f240000002500 */
[----:B0-----:R-:W-:-:S04]  /*0140*/  @!P0 LEA R9, R9, R8, 0x18 ;  /* 0x0000000809098211 */ /* 0x001fc800078ec0ff */
[----:B------:R-:W-:Y:S02]  /*0150*/  @!P0 LEA R9, R2, R9, 0x1 ;  /* 0x0000000902098211 */ /* 0x000fe400078e08ff */
[----:B----4-:R-:W-:-:S04]  /*0160*/  LEA R8, R3, R2, 0x5 ;  /* 0x0000000203087211 */ /* 0x010fc800078e28ff */
[----:B-1----:R-:W-:Y:S01]  /*0170*/  ISETP.GE.AND P1, PT, R8, R5, PT ;  /* 0x000000050800720c */ /* 0x002fe20003f26270 */
[----:B---3--:R0:W-:Y:S01]  /*0180*/  @!P0 STS.U16 [R9], R6 ;  /* 0x0000000609008388 */ /* 0x0081e20000000400 */
[----:B------:R-:W-:Y:S11]  /*0190*/  BAR.SYNC.DEFER_BLOCKING 0x0 ;  /* 0x0000000000007b1d */ /* 0x000ff60000010000 */
[----:B--2---:R-:W-:Y:S05]  /*01a0*/  @P1 EXIT ;  /* 0x000000000000194d */ /* 0x004fea0003800000 */
[----:B------:R-:W-:Y:S01]  /*01b0*/  ISETP.GE.AND P0, PT, R11, 0x1, PT ;  /* 0x000000010b00780c */ /* 0x000fe20003f06270 */
[----:B------:R-:W-:Y:S01]  /*01c0*/  IMAD R7, R4, R5, R8 ;  /* 0x0000000504077224 */ /* 0x000fe200078e0208 */
[----:B------:R-:W-:-:S03]  /*01d0*/  PRMT R28, RZ, 0x7610, R28 ;  /* 0x00007610ff1c7816 */ /* 0x000fc6000000001c */
[----:B------:R-:W-:-:S08]  /*01e0*/  IMAD.WIDE R18, R7, 0x2, R18 ;  /* 0x0000000207127825 */ /* 0x000fd000078e0212 */
[----:B------:R-:W-:Y:S05]  /*01f0*/  @!P0 BRA `(.L_x_0) ;  /* 0x00000008004c8947 */ /* 0x000fea0003800000 */
[C---:B------:R-:W-:Y:S01]  /*0200*/  IADD3 R4, R11.reuse, -0x1, RZ ;  /* 0xffffffff0b047810 */ /* 0x040fe20007ffe0ff */
[----:B------:R-:W-:Y:S01]  /*0210*/  UMOV UR4, URZ ;  /* 0x0000003f00047c82 */ /* 0x000fe20008000000 */
[----:B------:R-:W-:Y:S02]  /*0220*/  PRMT R28, RZ, 0x7610, R28 ;  /* 0x00007610ff1c7816 */ /* 0x000fe4000000001c */
[----:B------:R-:W-:Y:S02]  /*0230*/  ISETP.GE.U32.AND P0, PT, R4, 0x3, PT ;  /* 0x000000030400780c */ /* 0x000fe40003f06070 */
[----:B------:R-:W-:-:S11]  /*0240*/  LOP3.LUT R4, R11, 0x3, RZ, 0xc0, !PT ;  /* 0x000000030b047812 */ /* 0x000fd600078ec0ff */
[----:B------:R-:W-:Y:S05]  /*0250*/  @!P0 BRA `(.L_x_1) ;  /* 0x0000000400ec8947 */ /* 0x000fea0003800000 */
[----:B------:R-:W1:Y:S01]  /*0260*/  S2UR UR4, SR_CgaCtaId ;  /* 0x00000000000479c3 */ /* 0x000e620000008800 */
[----:B0-----:R-:W-:Y:S01]  /*0270*/  IADD3 R6, -R4, R11, RZ ;  /* 0x0000000b04067210 */ /* 0x001fe20007ffe1ff */
[----:B------:R-:W-:Y:S01]  /*0280*/  UMOV UR5, 0x400 ;  /* 0x0000040000057882 */ /* 0x000fe20000000000 */
[----:B------:R-:W-:Y:S02]  /*0290*/  PRMT R28, RZ, 0x7610, R28 ;  /* 0x00007610ff1c7816 */ /* 0x000fe4000000001c */
[----:B------:R-:W-:-:S03]  /*02a0*/  ISETP.GT.AND P0, PT, R6, RZ, PT ;  /* 0x000000ff0600720c */ /* 0x000fc60003f04270 */
[----:B------:R-:W0:Y:S01]  /*02b0*/  LDC.64 R16, c[0x0][0x228] ;  /* 0x00008a00ff107b82 */ /* 0x000e220000000a00 */
[----:B-1----:R-:W-:-:S03]  /*02c0*/  ULEA UR5, UR4, UR5, 0x18 ;  /* 0x0000000504057291 */ /* 0x002fc6000f8ec03f */
[----:B------:R-:W-:Y:S01]  /*02d0*/  UMOV UR4, URZ ;  /* 0x0000003f00047c82 */ /* 0x000fe20008000000 */
[----:B0-----:R-:W-:-:S05]  /*02e0*/  IMAD.WIDE R16, R8, 0x2, R16 ;  /* 0x0000000208107825 */ /* 0x001fca00078e0210 */
[----:B------:R-:W-:Y:S05]  /*02f0*/  @!P0 BRA `(.L_x_2) ;  /* 0x00000004007c8947 */ /* 0x000fea0003800000 */
[----:B------:R-:W-:Y:S02]  /*0300*/  ISETP.GT.AND P1, PT, R6, 0xc, PT ;  /* 0x0000000c0600780c */ /* 0x000fe40003f24270 */
[----:B------:R-:W-:-:S11]  /*0310*/  PLOP3.LUT P0, PT, PT, PT, PT, 0x80, 0x0 ;  /* 0x000000000000781c */ /* 0x000fd60003f0f070 */
[----:B------:R-:W-:Y:S05]  /*0320*/  @!P1 BRA `(.L_x_3) ;  /* 0x0000000000e89947 */ /* 0x000fea0003800000 */
[----:B------:R-:W-:-:S13]  /*0330*/  PLOP3.LUT P0, PT, PT, PT, PT, 0x8, 0x0 ;  /* 0x000000000000781c */ /* 0x000fda0003f0e170 */
.L_x_4:
[----:B------:R0:W2:Y:S01]  /*0340*/  LDG.E.U16.CONSTANT R27, desc[UR8][R16.64] ;  /* 0x00000008101b7981 */ /* 0x0000a2000c1e9500 */
[----:B------:R-:W-:-:S03]  /*0350*/  IMAD.WIDE R8, R5, 0x2, R16 ;  /* 0x0000000205087825 */ /* 0x000fc600078e0210 */
[----:B------:R-:W2:Y:S04]  /*0360*/  LDS.64 R12, [UR5] ;  /* 0x00000005ff0c7984 */ /* 0x000ea80008000a00 */
[----:B------:R1:W3:Y:S01]  /*0370*/  LDG.E.U16.CONSTANT R11, desc[UR8][R8.64] ;  /* 0x00000008080b7981 */ /* 0x0002e2000c1e9500 */
[----:B------:R-:W-:-:S05]  /*0380*/  IMAD.WIDE R20, R5, 0x2, R8 ;  /* 0x0000000205147825 */ /* 0x000fca00078e0208 */
[----:B------:R-:W4:Y:S01]  /*0390*/  LDG.E.U16.CONSTANT R10, desc[UR8][R20.64] ;  /* 0x00000008140a7981 */ /* 0x000f22000c1e9500 */
[----:B------:R-:W-:-:S04]  /*03a0*/  IMAD.WIDE R14, R5, 0x2, R20 ;  /* 0x00000002050e7825 */ /* 0x000fc800078e0214 */
[C---:B------:R-:W-:Y:S02]  /*03b0*/  IMAD.WIDE R24, R5.reuse, 0x2, R14 ;  /* 0x0000000205187825 */ /* 0x040fe400078e020e */
[----:B------:R-:W5:Y:S04]  /*03c0*/  LDG.E.U16.CONSTANT R14, desc[UR8][R14.64] ;  /* 0x000000080e0e7981 */ /* 0x000f68000c1e9500 */
[----:B------:R-:W5:Y:S01]  /*03d0*/  LDG.E.U16.CONSTANT R29, desc[UR8][R24.64] ;  /* 0x00000008181d7981 */ /* 0x000f62000c1e9500 */
[----:B------:R-:W-:-:S05]  /*03e0*/  IMAD.WIDE R22, R5, 0x2, R24 ;  /* 0x0000000205167825 */ /* 0x000fca00078e0218 */
[----:B------:R1:W5:Y:S01]  /*03f0*/  LDG.E.U16.CONSTANT R15, desc[UR8][R22.64] ;  /* 0x00000008160f7981 */ /* 0x000362000c1e9500 */
[----:B0-----:R-:W-:-:S05]  /*0400*/  IMAD.WIDE R16, R5, 0x2, R22 ;  /* 0x0000000205107825 */ /* 0x001fca00078e0216 */
[----:B------:R0:W5:Y:S01]  /*0410*/  LDG.E.U16.CONSTANT R7, desc[UR8][R16.64] ;  /* 0x0000000810077981 */ /* 0x000162000c1e9500 */
[----:B-1----:R-:W-:-:S04]  /*0420*/  IMAD.WIDE R8, R5, 0x2, R16 ;  /* 0x0000000205087825 */ /* 0x002fc800078e0210 */
[C---:B------:R-:W-:Y:S02]  /*0430*/  IMAD.WIDE R22, R5.reuse, 0x2, R8 ;  /* 0x0000000205167825 */ /* 0x040fe400078e0208 */
[----:B------:R-:W5:Y:S02]  /*0440*/  LDG.E.U16.CONSTANT R8, desc[UR8][R8.64] ;  /* 0x0000000808087981 */ /* 0x000f64000c1e9500 */
[----:B------:R-:W-:-:S04]  /*0450*/  IMAD.WIDE R20, R5, 0x2, R22 ;  /* 0x0000000205147825 */ /* 0x000fc800078e0216 */
[C---:B0-----:R-:W-:Y:S01]  /*0460*/  IMAD.WIDE R16, R5.reuse, 0x2, R20 ;  /* 0x0000000205107825 */ /* 0x041fe200078e0214 */
[----:B------:R-:W5:Y:S04]  /*0470*/  LDG.E.U16.CONSTANT R9, desc[UR8][R22.64] ;  /* 0x0000000816097981 */ /* 0x000f68000c1e9500 */
[----:B------:R-:W5:Y:S01]  /*0480*/  LDG.E.U16.CONSTANT R21, desc[UR8][R20.64] ;  /* 0x0000000814157981 */ /* 0x000f62000c1e9500 */
[----:B------:R-:W-:-:S03]  /*0490*/  IMAD.WIDE R24, R5, 0x2, R16 ;  /* 0x0000000205187825 */ /* 0x000fc600078e0210 */
[----:B------:R0:W5:Y:S02]  /*04a0*/  LDG.E.U16.CONSTANT R20, desc[UR8][R16.64] ;  /* 0x0000000810147981 */ /* 0x000164000c1e9500 */
[C---:B0-----:R-:W-:Y:S02]  /*04b0*/  IMAD.WIDE R16, R5.reuse, 0x2, R24 ;  /* 0x0000000205107825 */ /* 0x041fe400078e0218 */
[----:B------:R-:W5:Y:S02]  /*04c0*/  LDG.E.U16.CONSTANT R24, desc[UR8][R24.64] ;  /* 0x0000000818187981 */ /* 0x000f64000c1e9500 */
[----:B------:R-:W-:Y:S02]  /*04d0*/  IMAD.WIDE R22, R5, 0x2, R16 ;  /* 0x0000000205167825 */ /* 0x000fe400078e0210 */
[----:B------:R-:W5:Y:S02]  /*04e0*/  LDG.E.U16.CONSTANT R25, desc[UR8][R16.64] ;  /* 0x0000000810197981 */ /* 0x000f64000c1e9500 */
[----:B--2---:R-:W-:-:S02]  /*04f0*/  HFMA2 R28, R12.H0_H0, R27.H0_H0, R28.H0_H0 ;  /* 0x2000001b0c1c7231 */ /* 0x004fc4000004081c */
[----:B------:R0:W2:Y:S02]  /*0500*/  LDG.E.U16.CONSTANT R27, desc[UR8][R22.64] ;  /* 0x00000008161b7981 */ /* 0x0000a4000c1e9500 */
[----:B0-----:R-:W-:-:S04]  /*0510*/  IMAD.WIDE R22, R5, 0x2, R22 ;  /* 0x0000000205167825 */ /* 0x001fc800078e0216 */
[----:B---3--:R-:W-:Y:S01]  /*0520*/  HFMA2 R11, R12.H1_H1, R11.H0_H0, R28.H0_H0 ;  /* 0x2000000b0c0b7231 */ /* 0x008fe20000040c1c */
[----:B------:R-:W3:Y:S01]  /*0530*/  LDG.E.U16.CONSTANT R26, desc[UR8][R22.64] ;  /* 0x00000008161a7981 */ /* 0x000ee2000c1e9500 */
[----:B------:R-:W-:-:S05]  /*0540*/  IMAD.WIDE R16, R5, 0x2, R22 ;  /* 0x0000000205107825 */ /* 0x000fca00078e0216 */
[----:B------:R0:W3:Y:S01]  /*0550*/  LDG.E.U16.CONSTANT R28, desc[UR8][R16.64] ;  /* 0x00000008101c7981 */ /* 0x0000e2000c1e9500 */
[----:B----4-:R-:W-:-:S03]  /*0560*/  HFMA2 R12, R13.H0_H0, R10.H0_H0, R11.H0_H0 ;  /* 0x2000000a0d0c7231 */ /* 0x010fc6000004080b */
[----:B------:R-:W1:Y:S01]  /*0570*/  LDS.64 R10, [UR5+0x8] ;  /* 0x00000805ff0a7984 */ /* 0x000e620008000a00 */
[----:B-----5:R-:W-:-:S04]  /*0580*/  HFMA2 R12, R13.H1_H1, R14.H0_H0, R12.H0_H0 ;  /* 0x2000000e0d0c7231 */ /* 0x020fc80000040c0c */
[C---:B-1----:R-:W-:Y:S02]  /*0590*/  HFMA2 R29, R10.reuse.H0_H0, R29.H0_H0, R12.H0_H0 ;  /* 0x2000001d0a1d7231 */ /* 0x042fe4000004080c */
[----:B------:R-:W1:Y:S02]  /*05a0*/  LDS.64 R12, [UR5+0x10] ;  /* 0x00001005ff0c7984 */ /* 0x000e640008000a00 */
[----:B------:R-:W-:Y:S02]  /*05b0*/  HFMA2 R29, R10.H1_H1, R15.H0_H0, R29.H0_H0 ;  /* 0x2000000f0a1d7231 */ /* 0x000fe40000040c1d */
[----:B------:R-:W4:Y:S02]  /*05c0*/  LDS.64 R14, [UR5+0x18] ;  /* 0x00001805ff0e7984 */ /* 0x000f240008000a00 */
[----:B------:R-:W-:-:S04]  /*05d0*/  HFMA2 R7, R11.H0_H0, R7.H0_H0, R29.H0_H0 ;  /* 0x200000070b077231 */ /* 0x000fc8000004081d */
[----:B------:R-:W-:Y:S01]  /*05e0*/  HFMA2 R7, R11.H1_H1, R8.H0_H0, R7.H0_H0 ;  /* 0x200000080b077231 */ /* 0x000fe20000040c07 */
[----:B------:R-:W-:-:S04]  /*05f0*/  IADD3 R6, R6, -0x10, RZ ;  /* 0xfffffff006067810 */ /* 0x000fc80007ffe0ff */
[----:B------:R-:W-:Y:S01]  /*0600*/  ISETP.GT.AND P1, PT, R6, 0xc, PT ;  /* 0x0000000c0600780c */ /* 0x000fe20003f24270 */
[----:B-1----:R-:W-:-:S04]  /*0610*/  HFMA2 R7, R12.H0_H0, R9.H0_H0, R7.H0_H0 ;  /* 0x200000090c077231 */ /* 0x002fc80000040807 */
[----:B------:R-:W-:-:S04]  /*0620*/  HFMA2 R10, R12.H1_H1, R21.H0_H0, R7.H0_H0 ;  /* 0x200000150c0a7231 */ /* 0x000fc80000040c07 */
[----:B------:R-:W-:-:S04]  /*0630*/  HFMA2 R12, R13.H0_H0, R20.H0_H0, R10.H0_H0 ;  /* 0x200000140d0c7231 */ /* 0x000fc8000004080a */
[----:B------:R-:W-:-:S04]  /*0640*/  HFMA2 R7, R13.H1_H1, R24.H0_H0, R12.H0_H0 ;  /* 0x200000180d077231 */ /* 0x000fc80000040c0c */
[----:B----4-:R-:W-:Y:S01]  /*0650*/  HFMA2 R7, R14.H0_H0, R25.H0_H0, R7.H0_H0 ;  /* 0x200000190e077231 */ /* 0x010fe20000040807 */
[----:B------:R-:W-:Y:S02]  /*0660*/  UIADD3 UR4, UR4, 0x10, URZ ;  /* 0x0000001004047890 */ /* 0x000fe4000fffe03f */
[----:B------:R-:W-:Y:S01]  /*0670*/  UIADD3 UR5, UR5, 0x20, URZ ;  /* 0x0000002005057890 */ /* 0x000fe2000fffe03f */
[----:B0-----:R-:W-:-:S04]  /*0680*/  IMAD.WIDE R16, R5, 0x2, R16 ;  /* 0x0000000205107825 */ /* 0x001fc800078e0210 */
[----:B--2---:R-:W-:-:S04]  /*0690*/  HFMA2 R13, R14.H1_H1, R27.H0_H0, R7.H0_H0 ;  /* 0x2000001b0e0d7231 */ /* 0x004fc80000040c07 */
[----:B---3--:R-:W-:-:S04]  /*06a0*/  HFMA2 R14, R15.H0_H0, R26.H0_H0, R13.H0_H0 ;  /* 0x2000001a0f0e7231 */ /* 0x008fc8000004080d */
[----:B------:R-:W-:Y:S01]  /*06b0*/  HFMA2 R28, R15.H1_H1, R28.H0_H0, R14.H0_H0 ;  /* 0x2000001c0f1c7231 */ /* 0x000fe20000040c0e */
[----:B------:R-:W-:Y:S06]  /*06c0*/  @P1 BRA `(.L_x_4) ;  /* 0xfffffffc001c1947 */ /* 0x000fec000383ffff */
.L_x_3:
[----:B------:R-:W-:-:S13]  /*06d0*/  ISETP.GT.AND P1, PT, R6, 0x4, PT ;  /* 0x000000040600780c */ /* 0x000fda0003f24270 */
[----:B------:R-:W-:Y:S05]  /*06e0*/  @!P1 BRA `(.L_x_5) ;  /* 0x0000000000789947 */ /* 0x000fea0003800000 */
[C---:B------:R-:W-:Y:S01]  /*06f0*/  IMAD.WIDE R8, R5.reuse, 0x2, R16 ;  /* 0x0000000205087825 */ /* 0x040fe200078e0210 */
[----:B------:R-:W2:Y:S04]  /*0700*/  LDG.E.U16.CONSTANT R21, desc[UR8][R16.64] ;  /* 0x0000000810157981 */ /* 0x000ea8000c1e9500 */
[----:B------:R0:W3:Y:S01]  /*0710*/  LDG.E.U16.CONSTANT R7, desc[UR8][R8.64] ;  /* 0x0000000808077981 */ /* 0x0000e2000c1e9500 */
[----:B------:R-:W-:-:S03]  /*0720*/  IMAD.WIDE R24, R5, 0x2, R8 ;  /* 0x0000000205187825 */ /* 0x000fc600078e0208 */
[----:B------:R-:W2:Y:S01]  /*0730*/  LDS.64 R14, [UR5] ;  /* 0x00000005ff0e7984 */ /* 0x000ea20008000a00 */
[----:B------:R-:W-:-:S03]  /*0740*/  IMAD.WIDE R26, R5, 0x2, R24 ;  /* 0x00000002051a7825 */ /* 0x000fc600078e0218 */
[----:B------:R-:W4:Y:S04]  /*0750*/  LDG.E.U16.CONSTANT R20, desc[UR8][R24.64] ;  /* 0x0000000818147981 */ /* 0x000f28000c1e9500 */
[----:B0-----:R-:W0:Y:S01]  /*0760*/  LDS.64 R8, [UR5+0x8] ;  /* 0x00000805ff087984 */ /* 0x001e220008000a00 */
[----:B------:R-:W-:-:S03]  /*0770*/  IMAD.WIDE R10, R5, 0x2, R26 ;  /* 0x00000002050a7825 */ /* 0x000fc600078e021a */
[----:B------:R-:W5:Y:S01]  /*0780*/  LDG.E.U16.CONSTANT R26, desc[UR8][R26.64] ;  /* 0x000000081a1a7981 */ /* 0x000f62000c1e9500 */
[----:B------:R-:W-:-:S03]  /*0790*/  IMAD.WIDE R12, R5, 0x2, R10 ;  /* 0x00000002050c7825 */ /* 0x000fc600078e020a */
[----:B------:R-:W0:Y:S01]  /*07a0*/  LDG.E.U16.CONSTANT R11, desc[UR8][R10.64] ;  /* 0x000000080a0b7981 */ /* 0x000e22000c1e9500 */
[----:B------:R-:W-:-:S03]  /*07b0*/  IMAD.WIDE R22, R5, 0x2, R12 ;  /* 0x0000000205167825 */ /* 0x000fc600078e020c */
[----:B------:R-:W5:Y:S01]  /*07c0*/  LDG.E.U16.CONSTANT R13, desc[UR8][R12.64] ;  /* 0x000000080c0d7981 */ /* 0x000f62000c1e9500 */
[----:B------:R-:W-:-:S03]  /*07d0*/  IMAD.WIDE R16, R5, 0x2, R22 ;  /* 0x0000000205107825 */ /* 0x000fc600078e0216 */
[----:B------:R-:W5:Y:S04]  /*07e0*/  LDG.E.U16.CONSTANT R29, desc[UR8][R22.64] ;  /* 0x00000008161d7981 */ /* 0x000f68000c1e9500 */
[----:B------:R1:W5:Y:S01]  /*07f0*/  LDG.E.U16.CONSTANT R10, desc[UR8][R16.64] ;  /* 0x00000008100a7981 */ /* 0x000362000c1e9500 */
[----:B------:R-:W-:Y:S02]  /*0800*/  PLOP3.LUT P0, PT, PT, PT, PT, 0x8, 0x0 ;  /* 0x000000000000781c */ /* 0x000fe40003f0e170 */
[----:B------:R-:W-:Y:S01]  /*0810*/  IADD3 R6, R6, -0x8, RZ ;  /* 0xfffffff806067810 */ /* 0x000fe20007ffe0ff */
[----:B------:R-:W-:Y:S02]  /*0820*/  UIADD3 UR4, UR4, 0x8, URZ ;  /* 0x0000000804047890 */ /* 0x000fe4000fffe03f */
[----:B------:R-:W-:Y:S01]  /*0830*/  UIADD3 UR5, UR5, 0x10, URZ ;  /* 0x0000001005057890 */ /* 0x000fe2000fffe03f */
[----:B-1----:R-:W-:-:S04]  /*0840*/  IMAD.WIDE R16, R5, 0x2, R16 ;  /* 0x0000000205107825 */ /* 0x002fc800078e0210 */
[----:B--2---:R-:W-:-:S04]  /*0850*/  HFMA2 R21, R14.H0_H0, R21.H0_H0, R28.H0_H0 ;  /* 0x200000150e157231 */ /* 0x004fc8000004081c */
[----:B---3--:R-:W-:-:S04]  /*0860*/  HFMA2 R7, R14.H1_H1, R7.H0_H0, R21.H0_H0 ;  /* 0x200000070e077231 */ /* 0x008fc80000040c15 */
[----:B----4-:R-:W-:-:S04]  /*0870*/  HFMA2 R7, R15.H0_H0, R20.H0_H0, R7.H0_H0 ;  /* 0x200000140f077231 */ /* 0x010fc80000040807 */
[----:B-----5:R-:W-:-:S04]  /*0880*/  HFMA2 R7, R15.H1_H1, R26.H0_H0, R7.H0_H0 ;  /* 0x2000001a0f077231 */ /* 0x020fc80000040c07 */
[----:B0-----:R-:W-:-:S04]  /*0890*/  HFMA2 R7, R8.H0_H0, R11.H0_H0, R7.H0_H0 ;  /* 0x2000000b08077231 */ /* 0x001fc80000040807 */
[----:B------:R-:W-:-:S04]  /*08a0*/  HFMA2 R7, R8.H1_H1, R13.H0_H0, R7.H0_H0 ;  /* 0x2000000d08077231 */ /* 0x000fc80000040c07 */
[----:B------:R-:W-:-:S04]  /*08b0*/  HFMA2 R7, R9.H0_H0, R29.H0_H0, R7.H0_H0 ;  /* 0x2000001d09077231 */ /* 0x000fc80000040807 */
[----:B------:R-:W-:-:S07]  /*08c0*/  HFMA2 R28, R9.H1_H1, R10.H0_H0, R7.H0_H0 ;  /* 0x2000000a091c7231 */ /* 0x000fce0000040c07 */
.L_x_5:
[----:B------:R-:W-:-:S13]  /*08d0*/  ISETP.NE.OR P0, PT, R6, RZ, P0 ;  /* 0x000000ff0600720c */ /* 0x000fda0000705670 */
[----:B------:R-:W-:Y:S05]  /*08e0*/  @!P0 BRA `(.L_x_1) ;  /* 0x0000000000488947 */ /* 0x000fea0003800000 */
.L_x_2:
[C---:B------:R-:W-:Y:S01]  /*08f0*/  IMAD.WIDE R10, R5.reuse, 0x2, R16 ;  /* 0x00000002050a7825 */ /* 0x040fe200078e0210 */
[----:B------:R0:W2:Y:S04]  /*0900*/  LDG.E.U16.CONSTANT R7, desc[UR8][R16.64] ;  /* 0x0000000810077981 */ /* 0x0000a8000c1e9500 */
[----:B------:R-:W2:Y:S01]  /*0910*/  LDS.64 R14, [UR5] ;  /* 0x00000005ff0e7984 */ /* 0x000ea20008000a00 */
[----:B------:R-:W-:-:S03]  /*0920*/  IMAD.WIDE R12, R5, 0x2, R10 ;  /* 0x00000002050c7825 */ /* 0x000fc600078e020a */
[----:B------:R-:W3:Y:S01]  /*0930*/  LDG.E.U16.CONSTANT R10, desc[UR8][R10.64] ;  /* 0x000000080a0a7981 */ /* 0x000ee2000c1e9500 */
[----:B------:R-:W-:-:S03]  /*0940*/  IMAD.WIDE R8, R5, 0x2, R12 ;  /* 0x0000000205087825 */ /* 0x000fc600078e020c */
[----:B------:R-:W4:Y:S04]  /*0950*/  LDG.E.U16.CONSTANT R20, desc[UR8][R12.64] ;  /* 0x000000080c147981 */ /* 0x000f28000c1e9500 */
[----:B------:R-:W5:Y:S01]  /*0960*/  LDG.E.U16.CONSTANT R22, desc[UR8][R8.64] ;  /* 0x0000000808167981 */ /* 0x000f62000c1e9500 */
[----:B------:R-:W-:Y:S01]  /*0970*/  IADD3 R6, R6, -0x4, RZ ;  /* 0xfffffffc06067810 */ /* 0x000fe20007ffe0ff */
[----:B------:R-:W-:Y:S01]  /*0980*/  UIADD3 UR4, UR4, 0x4, URZ ;  /* 0x0000000404047890 */ /* 0x000fe2000fffe03f */
[----:B0-----:R-:W-:Y:S01]  /*0990*/  IMAD.WIDE R16, R5, 0x2, R8 ;  /* 0x0000000205107825 */ /* 0x001fe200078e0208 */
[----:B------:R-:W-:Y:S01]  /*09a0*/  UIADD3 UR5, UR5, 0x8, URZ ;  /* 0x0000000805057890 */ /* 0x000fe2000fffe03f */
[----:B------:R-:W-:Y:S02]  /*09b0*/  ISETP.NE.AND P0, PT, R6, RZ, PT ;  /* 0x000000ff0600720c */ /* 0x000fe40003f05270 */
[----:B--2---:R-:W-:-:S04]  /*09c0*/  HFMA2 R7, R14.H0_H0, R7.H0_H0, R28.H0_H0 ;  /* 0x200000070e077231 */ /* 0x004fc8000004081c */
[----:B---3--:R-:W-:-:S04]  /*09d0*/  HFMA2 R7, R14.H1_H1, R10.H0_H0, R7.H0_H0 ;  /* 0x2000000a0e077231 */ /* 0x008fc80000040c07 */
[----:B----4-:R-:W-:-:S04]  /*09e0*/  HFMA2 R7, R15.H0_H0, R20.H0_H0, R7.H0_H0 ;  /* 0x200000140f077231 */ /* 0x010fc80000040807 */
[----:B-----5:R-:W-:Y:S01]  /*09f0*/  HFMA2 R28, R15.H1_H1, R22.H0_H0, R7.H0_H0 ;  /* 0x200000160f1c7231 */ /* 0x020fe20000040c07 */
[----:B------:R-:W-:Y:S06]  /*0a00*/  @P0 BRA `(.L_x_2) ;  /* 0xfffffffc00b80947 */ /* 0x000fec000383ffff */
.L_x_1:
[----:B------:R-:W-:-:S13]  /*0a10*/  ISETP.NE.AND P0, PT, R4, RZ, PT ;  /* 0x000000ff0400720c */ /* 0x000fda0003f05270 */
[----:B------:R-:W-:Y:S05]  /*0a20*/  @!P0 BRA `(.L_x_0) ;  /* 0x0000000000408947 */ /* 0x000fea0003800000 */
[----:B------:R-:W1:Y:S01]  /*0a30*/  S2UR UR6, SR_CgaCtaId ;  /* 0x00000000000679c3 */ /* 0x000e620000008800 */
[----:B------:R-:W-:Y:S01]  /*0a40*/  IMAD R2, R5, UR4, R2 ;  /* 0x0000000405027c24 */ /* 0x000fe2000f8e0202 */
[----:B------:R-:W-:-:S04]  /*0a50*/  UMOV UR5, 0x400 ;  /* 0x0000040000057882 */ /* 0x000fc80000000000 */
[----:B------:R-:W-:Y:S02]  /*0a60*/  LEA R3, R3, R2, 0x5 ;  /* 0x0000000203037211 */ /* 0x000fe400078e28ff */
[----:B0-----:R-:W0:Y:S01]  /*0a70*/  LDC.64 R6, c[0x0][0x228] ;  /* 0x00008a00ff067b82 */ /* 0x001e220000000a00 */
[----:B-1----:R-:W-:-:S04]  /*0a80*/  ULEA UR5, UR6, UR5, 0x18 ;  /* 0x0000000506057291 */ /* 0x002fc8000f8ec03f */
[----:B------:R-:W-:Y:S01]  /*0a90*/  ULEA UR4, UR4, UR5, 0x1 ;  /* 0x0000000504047291 */ /* 0x000fe2000f8e083f */
[----:B0-----:R-:W-:-:S11]  /*0aa0*/  IMAD.WIDE R2, R3, 0x2, R6 ;  /* 0x0000000203027825 */ /* 0x001fd600078e0206 */
.L_x_6:
[----:B------:R0:W2:Y:S01]  /*0ab0*/  LDG.E.U16.CONSTANT R6, desc[UR8][R2.64] ;  /* 0x0000000802067981 */ /* 0x0000a2000c1e9500 */
[----:B------:R-:W-:-:S03]  /*0ac0*/  IADD3 R4, R4, -0x1, RZ ;  /* 0xffffffff04047810 */ /* 0x000fc60007ffe0ff */
[----:B------:R-:W2:Y:S01]  /*0ad0*/  LDS.U16 R7, [UR4] ;  /* 0x00000004ff077984 */ /* 0x000ea20008000400 */
[----:B------:R-:W-:Y:S01]  /*0ae0*/  ISETP.NE.AND P0, PT, R4, RZ, PT ;  /* 0x000000ff0400720c */ /* 0x000fe20003f05270 */
[----:B------:R-:W-:Y:S01]  /*0af0*/  UIADD3 UR4, UR4, 0x2, URZ ;  /* 0x0000000204047890 */ /* 0x000fe2000fffe03f */
[----:B0-----:R-:W-:-:S04]  /*0b00*/  IMAD.WIDE R2, R5, 0x2, R2 ;  /* 0x0000000205027825 */ /* 0x001fc800078e0202 */
[----:B--2---:R-:W-:-:S07]  /*0b10*/  HFMA2 R28, R7.H0_H0, R6.H0_H0, R28.H0_H0 ;  /* 0x20000006071c7231 */ /* 0x004fce000004081c */
[----:B------:R-:W-:Y:S05]  /*0b20*/  @P0 BRA `(.L_x_6) ;  /* 0xfffffffc00e00947 */ /* 0x000fea000383ffff */
.L_x_0:
[----:B------:R-:W-:-:S13]  /*0b30*/  ISETP.NE.AND P0, PT, R0, RZ, PT ;  /* 0x000000ff0000720c */ /* 0x000fda0003f05270 */
[----:B------:R-:W-:Y:S05]  /*0b40*/  @P0 EXIT ;  /* 0x000000000000094d */ /* 0x000fea0003800000 */
[----:B------:R-:W-:Y:S02]  /*0b50*/  ULDC.U8 UR4, c[0x0][0x238] ;  /* 0x00008e0000047ab9 */ /* 0x000fe40000000000 */
[----:B------:R-:W-:-:S06]  /*0b60*/  UPRMT UR4, UR4, 0x8880, URZ ;  /* 0x0000888004047896 */ /* 0x000fcc000800003f */
[----:B------:R-:W-:-:S13]  /*0b70*/  ISETP.NE.AND P0, PT, RZ, UR4, PT ;  /* 0x00000004ff007c0c */ /* 0x000fda000bf05270 */
[----:B------:R-:W-:Y:S05]  /*0b80*/  @P0 BRA `(.L_x_7) ;  /* 0x0000000000080947 */ /* 0x000fea0003800000 */
[----:B------:R-:W2:Y:S02]  /*0b90*/  LDG.E.U16 R3, desc[UR8][R18.64] ;  /* 0x0000000812037981 */ /* 0x000ea4000c1e1500 */
[----:B--2---:R-:W-:-:S07]  /*0ba0*/  HADD2 R28, R28.H0_H0, R3.H0_H0 ;  /* 0x200000031c1c7230 */ /* 0x004fce0000000800 */
.L_x_7:
[----:B------:R-:W-:Y:S01]  /*0bb0*/  STG.E.U16 desc[UR8][R18.64], R28 ;  /* 0x0000001c12007986 */ /* 0x000fe2000c101508 */
[----:B------:R-:W-:Y:S05]  /*0bc0*/  EXIT ;  /* 0x000000000000794d */ /* 0x000fea0003800000 */
.L_x_8:
[----:B------:R-:W-:-:S00]  /*0bd0*/  BRA `(.L_x_8) ;  /* 0xfffffffc00fc7947 */ /* 0x000fc0000383ffff */
[----:B------:R-:W-:-:S00]  /*0be0*/  NOP ;  /* 0x0000000000007918 */ /* 0x000fc00000000000 */
        /* <DEDUP_REMOVED lines=9> */
.L_x_41:


//--------------------- .text._Z18h_gemm_tall_kerneliiiPK6__halfS1_PS_b --------------------------
	.section	.text._Z18h_gemm_tall_kerneliiiPK6__halfS1_PS_b,"ax",@progbits
	.align	128
        .global         _Z18h_gemm_tall_kerneliiiPK6__halfS1_PS_b
        .type           _Z18h_gemm_tall_kerneliiiPK6__halfS1_PS_b,@function
        .size           _Z18h_gemm_tall_kerneliiiPK6__halfS1_PS_b,(.L_x_42 - _Z18h_gemm_tall_kerneliiiPK6__halfS1_PS_b)
        .other          _Z18h_gemm_tall_kerneliiiPK6__halfS1_PS_b,@"STO_CUDA_ENTRY STV_DEFAULT"
_Z18h_gemm_tall_kerneliiiPK6__halfS1_PS_b:
.text._Z18h_gemm_tall_kerneliiiPK6__halfS1_PS_b:
[----:B------:R-:W-:Y:S01]  /*0000*/  LDC R1, c[0x0][0x28] ;  /* 0x00000a00ff017b82 */ /* 0x000fe20000000800 */
[----:B------:R-:W0:Y:S07]  /*0010*/  S2R R8, SR_CTAID.X ;  /* 0x0000000000087919 */ /* 0x000e2e0000002500 */
[----:B------:R-:W1:Y:S01]  /*0020*/  S2UR UR4, SR_CTAID.Y ;  /* 0x00000000000479c3 */ /* 0x000e620000002600 */
[----:B------:R-:W0:Y:S01]  /*0030*/  S2R R3, SR_TID.X ;  /* 0x0000000000037919 */ /* 0x000e220000002100 */
[----:B------:R-:W1:Y:S06]  /*0040*/  S2R R0, SR_TID.Z ;  /* 0x0000000000007919 */ /* 0x000e6c0000002300 */
[----:B------:R-:W2:Y:S01]  /*0050*/  LDC.64 R12, c[0x0][0x210] ;  /* 0x00008400ff0c7b82 */ /* 0x000ea20000000a00 */
[----:B0-----:R-:W-:-:S02]  /*0060*/  LEA R8, R8, R3, 0x3 ;  /* 0x0000000308087211 */ /* 0x001fc400078e18ff */
[----:B-1----:R-:W-:Y:S02]  /*0070*/  IADD3 R0, R0, UR4, RZ ;  /* 0x0000000400007c10 */ /* 0x002fe4000fffe0ff */
[----:B--2---:R-:W-:-:S04]  /*0080*/  ISETP.GE.AND P0, PT, R8, R13, PT ;  /* 0x0000000d0800720c */ /* 0x004fc80003f06270 */
[----:B------:R-:W-:-:S13]  /*0090*/  ISETP.GE.OR P0, PT, R0, R12, P0 ;  /* 0x0000000c0000720c */ /* 0x000fda0000706670 */
[----:B------:R-:W-:Y:S05]  /*00a0*/  @P0 EXIT ;  /* 0x000000000000094d */ /* 0x000fea0003800000 */
[----:B------:R-:W0:Y:S01]  /*00b0*/  S2R R9, SR_TID.Y ;  /* 0x0000000000097919 */ /* 0x000e220000002200 */
[----:B------:R-:W1:Y:S01]  /*00c0*/  LDC R2, c[0x0][0x218] ;  /* 0x00008600ff027b82 */ /* 0x000e620000000800 */
[----:B------:R-:W-:Y:S01]  /*00d0*/  IMAD R15, R0, R13, R8 ;  /* 0x0000000d000f7224 */ /* 0x000fe200078e0208 */
[----:B------:R-:W-:Y:S01]  /*00e0*/  ULDC.64 UR6, c[0x0][0x208] ;  /* 0x0000820000067ab9 */ /* 0x000fe20000000a00 */
[----:B------:R-:W-:Y:S01]  /*00f0*/  BSSY B0, `(.L_x_9) ;  /* 0x0000115000007945 */ /* 0x000fe20003800000 */
[----:B------:R-:W-:-:S04]  /*0100*/  PRMT R12, RZ, 0x5410, RZ ;  /* 0x00005410ff0c7816 */ /* 0x000fc800000000ff */
[----:B------:R-:W2:Y:S08]  /*0110*/  LDC.64 R6, c[0x0][0x220] ;  /* 0x00008800ff067b82 */ /* 0x000eb00000000a00 */
[----:B------:R-:W3:Y:S08]  /*0120*/  LDC.64 R16, c[0x0][0x228] ;  /* 0x00008a00ff107b82 */ /* 0x000ef00000000a00 */
[----:B------:R-:W4:Y:S01]  /*0130*/  LDC.64 R4, c[0x0][0x230] ;  /* 0x00008c00ff047b82 */ /* 0x000f220000000a00 */
[----:B0-----:R-:W-:-:S04]  /*0140*/  SHF.L.U32 R9, R9, 0x5, RZ ;  /* 0x0000000509097819 */ /* 0x001fc800000006ff */
[----:B-1----:R-:W-:-:S05]  /*0150*/  VIADDMNMX R3, R9, 0x20, R2, PT ;  /* 0x0000002009037846 */ /* 0x002fca0003800102 */
[CC--:B------:R-:W-:Y:S02]  /*0160*/  IMAD R11, R0.reuse, R2.reuse, R3 ;  /* 0x00000002000b7224 */ /* 0x0c0fe400078e0203 */
[----:B------:R-:W-:Y:S02]  /*0170*/  IMAD R3, R0, R2, R9 ;  /* 0x0000000200037224 */ /* 0x000fe400078e0209 */
[----:B------:R-:W-:Y:S01]  /*0180*/  IMAD R9, R9, R13, R8 ;  /* 0x0000000d09097224 */ /* 0x000fe200078e0208 */
[----:B------:R-:W-:Y:S02]  /*0190*/  IADD3 R2, P1, R11, -0x8, RZ ;  /* 0xfffffff80b027810 */ /* 0x000fe40007f3e0ff */
[----:B------:R-:W-:Y:S01]  /*01a0*/  SHF.R.S32.HI R10, RZ, 0x1f, R3 ;  /* 0x0000001fff0a7819 */ /* 0x000fe20000011403 */
[----:B---3--:R-:W-:Y:S01]  /*01b0*/  IMAD.WIDE R16, R9, 0x2, R16 ;  /* 0x0000000209107825 */ /* 0x008fe200078e0210 */
[----:B------:R-:W-:Y:S02]  /*01c0*/  ISETP.GE.U32.AND P0, PT, R2, R3, PT ;  /* 0x000000030200720c */ /* 0x000fe40003f06070 */
[----:B------:R-:W-:Y:S01]  /*01d0*/  LEA.HI.X.SX32 R19, R11, 0xffffffff, 0x1, P1 ;  /* 0xffffffff0b137811 */ /* 0x000fe200008f0eff */
[----:B--2---:R-:W-:-:S03]  /*01e0*/  IMAD.WIDE R2, R3, 0x2, R6 ;  /* 0x0000000203027825 */ /* 0x004fc600078e0206 */
[----:B------:R-:W-:Y:S01]  /*01f0*/  ISETP.GE.AND.EX P0, PT, R19, R10, PT, P0 ;  /* 0x0000000a1300720c */ /* 0x000fe20003f06300 */
[----:B------:R-:W-:-:S04]  /*0200*/  IMAD.WIDE R6, R11, 0x2, R6 ;  /* 0x000000020b067825 */ /* 0x000fc800078e0206 */
[----:B----4-:R-:W-:-:S08]  /*0210*/  IMAD.WIDE R4, R15, 0x2, R4 ;  /* 0x000000020f047825 */ /* 0x010fd000078e0204 */
[----:B------:R-:W-:Y:S05]  /*0220*/  @!P0 BRA `(.L_x_10) ;  /* 0x0000001000048947 */ /* 0x000fea0003800000 */
[C---:B------:R-:W-:Y:S01]  /*0230*/  IADD3 R9, P0, R6.reuse, -0x10, RZ ;  /* 0xfffffff006097810 */ /* 0x040fe20007f1e0ff */
[----:B------:R-:W-:Y:S01]  /*0240*/  BSSY B1, `(.L_x_11) ;  /* 0x0000029000017945 */ /* 0x000fe20003800000 */
[----:B------:R-:W-:Y:S01]  /*0250*/  VIADD R15, R6, 0xfffffff0 ;  /* 0xfffffff0060f7836 */ /* 0x000fe20000000000 */
[----:B------:R-:W-:Y:S02]  /*0260*/  MOV R24, R16 ;  /* 0x0000001000187202 */ /* 0x000fe40000000f00 */
[----:B------:R-:W-:Y:S02]  /*0270*/  ISETP.GE.U32.AND P1, PT, R2, R9, PT ;  /* 0x000000090200720c */ /* 0x000fe40003f26070 */
[----:B------:R-:W-:Y:S02]  /*0280*/  IADD3.X R0, R7, -0x1, RZ, P0, !PT ;  /* 0xffffffff07007810 */ /* 0x000fe400007fe4ff */
[----:B------:R-:W-:Y:S02]  /*0290*/  PLOP3.LUT P0, PT, PT, PT, PT, 0x80, 0x0 ;  /* 0x000000000000781c */ /* 0x000fe40003f0f070 */
[----:B------:R-:W-:-:S02]  /*02a0*/  ISETP.GE.U32.AND.EX P1, PT, R3, R0, PT, P1 ;  /* 0x000000000300720c */ /* 0x000fc40003f26110 */
[----:B------:R-:W-:Y:S02]  /*02b0*/  MOV R25, R17 ;  /* 0x0000001100197202 */ /* 0x000fe40000000f00 */
[----:B------:R-:W-:-:S09]  /*02c0*/  PRMT R12, RZ, 0x5410, RZ ;  /* 0x00005410ff0c7816 */ /* 0x000fd200000000ff */
[----:B------:R-:W-:Y:S05]  /*02d0*/  @!P1 BRA `(.L_x_12) ;  /* 0x00000000007c9947 */ /* 0x000fea0003800000 */
[C---:B------:R-:W-:Y:S01]  /*02e0*/  IMAD.WIDE R20, R13.reuse, 0x2, R24 ;  /* 0x000000020d147825 */ /* 0x040fe200078e0218 */
[----:B------:R-:W2:Y:S04]  /*02f0*/  LDG.E.128.CONSTANT R8, desc[UR6][R2.64] ;  /* 0x0000000602087981 */ /* 0x000ea8000c1e9d00 */
[----:B------:R0:W3:Y:S01]  /*0300*/  LDG.E.U16.CONSTANT R14, desc[UR6][R20.64] ;  /* 0x00000006140e7981 */ /* 0x0000e2000c1e9500 */
[----:B------:R-:W-:-:S04]  /*0310*/  IMAD.WIDE R26, R13, 0x2, R20 ;  /* 0x000000020d1a7825 */ /* 0x000fc800078e0214 */
[C---:B------:R-:W-:Y:S02]  /*0320*/  IMAD.WIDE R28, R13.reuse, 0x2, R26 ;  /* 0x000000020d1c7825 */ /* 0x040fe400078e021a */
[----:B------:R3:W4:Y:S02]  /*0330*/  LDG.E.U16.CONSTANT R26, desc[UR6][R26.64] ;  /* 0x000000061a1a7981 */ /* 0x000724000c1e9500 */
[C---:B------:R-:W-:Y:S02]  /*0340*/  IMAD.WIDE R16, R13.reuse, 0x2, R28 ;  /* 0x000000020d107825 */ /* 0x040fe400078e021c */
[----:B------:R-:W4:Y:S04]  /*0350*/  LDG.E.U16.CONSTANT R29, desc[UR6][R28.64] ;  /* 0x000000061c1d7981 */ /* 0x000f28000c1e9500 */
[----:B------:R-:W3:Y:S01]  /*0360*/  LDG.E.U16.CONSTANT R27, desc[UR6][R24.64] ;  /* 0x00000006181b7981 */ /* 0x000ee2000c1e9500 */
[----:B------:R-:W-:-:S03]  /*0370*/  IMAD.WIDE R18, R13, 0x2, R16 ;  /* 0x000000020d127825 */ /* 0x000fc600078e0210 */
[----:B------:R-:W5:Y:S01]  /*0380*/  LDG.E.U16.CONSTANT R16, desc[UR6][R16.64] ;  /* 0x0000000610107981 */ /* 0x000f62000c1e9500 */
[----:B0-----:R-:W-:-:S03]  /*0390*/  IMAD.WIDE R20, R13, 0x2, R18 ;  /* 0x000000020d147825 */ /* 0x001fc600078e0212 */
[----:B------:R-:W5:Y:S01]  /*03a0*/  LDG.E.U16.CONSTANT R19, desc[UR6][R18.64] ;  /* 0x0000000612137981 */ /* 0x000f62000c1e9500 */
[----:B------:R-:W-:-:S03]  /*03b0*/  IMAD.WIDE R22, R13, 0x2, R20 ;  /* 0x000000020d167825 */ /* 0x000fc600078e0214 */
[----:B------:R-:W5:Y:S04]  /*03c0*/  LDG.E.U16.CONSTANT R20, desc[UR6][R20.64] ;  /* 0x0000000614147981 */ /* 0x000f68000c1e9500 */
[----:B------:R-:W5:Y:S01]  /*03d0*/  LDG.E.U16.CONSTANT R17, desc[UR6][R22.64] ;  /* 0x0000000616117981 */ /* 0x000f62000c1e9500 */
[----:B------:R-:W-:Y:S02]  /*03e0*/  IADD3 R2, P1, R2, 0x10, RZ ;  /* 0x0000001002027810 */ /* 0x000fe40007f3e0ff */
[----:B------:R-:W-:Y:S02]  /*03f0*/  PLOP3.LUT P0, PT, PT, PT, PT, 0x8, 0x0 ;  /* 0x000000000000781c */ /* 0x000fe40003f0e170 */
[----:B------:R-:W-:Y:S02]  /*0400*/  IADD3.X R3, RZ, R3, RZ, P1, !PT ;  /* 0x00000003ff037210 */ /* 0x000fe40000ffe4ff */
[----:B---3--:R-:W-:-:S06]  /*0410*/  PRMT R27, R27, 0x5410, R14 ;  /* 0x000054101b1b7816 */ /* 0x008fcc000000000e */
[----:B--2---:R-:W-:Y:S01]  /*0420*/  HFMA2.MMA R8, R8, R27, R12 ;  /* 0x0000001b08087235 */ /* 0x004fe2000000000c */
[----:B----4-:R-:W-:Y:S02]  /*0430*/  PRMT R29, R26, 0x5410, R29 ;  /* 0x000054101a1d7816 */ /* 0x010fe4000000001d */
[----:B-----5:R-:W-:-:S07]  /*0440*/  PRMT R19, R16, 0x5410, R19 ;  /* 0x0000541010137816 */ /* 0x020fce0000000013 */
[----:B------:R-:W-:-:S06]  /*0450*/  HFMA2 R8, R9, R29, R8 ;  /* 0x0000001d09087231 */ /* 0x000fcc0000000008 */
[----:B------:R-:W-:Y:S01]  /*0460*/  HFMA2.MMA R10, R10, R19, R8 ;  /* 0x000000130a0a7235 */ /* 0x000fe20000000008 */
[----:B------:R-:W-:Y:S01]  /*0470*/  PRMT R17, R20, 0x5410, R17 ;  /* 0x0000541014117816 */ /* 0x000fe20000000011 */
[----:B------:R-:W-:-:S08]  /*0480*/  IMAD.WIDE R8, R13, 0x2, R22 ;  /* 0x000000020d087825 */ /* 0x000fd000078e0216 */
[----:B------:R-:W-:Y:S02]  /*0490*/  HFMA2 R12, R11, R17, R10 ;  /* 0x000000110b0c7231 */ /* 0x000fe4000000000a */
[----:B------:R-:W-:Y:S01]  /*04a0*/  IMAD.WIDE R16, R13, 0x10, R24 ;  /* 0x000000100d107825 */ /* 0x000fe200078e0218 */
[----:B------:R-:W-:-:S03]  /*04b0*/  MOV R25, R9 ;  /* 0x0000000900197202 */ /* 0x000fc60000000f00 */
[----:B------:R-:W-:-:S07]  /*04c0*/  IMAD.MOV.U32 R24, RZ, RZ, R8 ;  /* 0x000000ffff187224 */ /* 0x000fce00078e0008 */
.L_x_12:
[----:B------:R-:W-:Y:S05]  /*04d0*/  BSYNC B1 ;  /* 0x0000000000017941 */ /* 0x000fea0003800000 */
.L_x_11:
[CC--:B------:R-:W-:Y:S01]  /*04e0*/  IADD3 R8, P3, R15.reuse, -R2.reuse, RZ ;  /* 0x800000020f087210 */ /* 0x0c0fe20007f7e0ff */
[----:B------:R-:W-:Y:S01]  /*04f0*/  BSSY B1, `(.L_x_13) ;  /* 0x0000076000017945 */ /* 0x000fe20003800000 */
[----:B------:R-:W-:Y:S02]  /*0500*/  ISETP.GT.U32.AND P2, PT, R15, R2, PT ;  /* 0x000000020f00720c */ /* 0x000fe40003f44070 */
[----:B------:R-:W-:Y:S02]  /*0510*/  ISETP.LE.U32.AND P1, PT, R8, 0x2f, PT ;  /* 0x0000002f0800780c */ /* 0x000fe40003f23070 */
[CC--:B------:R-:W-:Y:S02]  /*0520*/  ISETP.GT.U32.AND.EX P2, PT, R0.reuse, R3.reuse, PT, P2 ;  /* 0x000000030000720c */ /* 0x0c0fe40003f44120 */
[----:B------:R-:W-:-:S04]  /*0530*/  IADD3.X R8, R0, ~R3, RZ, P3, !PT ;  /* 0x8000000300087210 */ /* 0x000fc80001ffe4ff */
[----:B------:R-:W-:-:S13]  /*0540*/  ISETP.LE.U32.OR.EX P1, PT, R8, RZ, !P2, P1 ;  /* 0x000000ff0800720c */ /* 0x000fda0005723510 */
[----:B------:R-:W-:Y:S05]  /*0550*/  @P1 BRA `(.L_x_14) ;  /* 0x0000000400bc1947 */ /* 0x000fea0003800000 */
[----:B------:R-:W-:Y:S01]  /*0560*/  IADD3 R15, P1, R6, -0x3f, RZ ;  /* 0xffffffc1060f7810 */ /* 0x000fe20007f3e0ff */
[----:B------:R-:W-:Y:S01]  /*0570*/  BSSY B2, `(.L_x_15) ;  /* 0x000006c000027945 */ /* 0x000fe20003800000 */
[----:B------:R-:W-:Y:S02]  /*0580*/  PLOP3.LUT P0, PT, PT, PT, PT, 0x8, 0x0 ;  /* 0x000000000000781c */ /* 0x000fe40003f0e170 */
[----:B------:R-:W-:-:S11]  /*0590*/  IADD3.X R14, R7, -0x1, RZ, P1, !PT ;  /* 0xffffffff070e7810 */ /* 0x000fd60000ffe4ff */
.L_x_16:
[C---:B------:R-:W-:Y:S01]  /*05a0*/  IMAD.WIDE R26, R13.reuse, 0x2, R24 ;  /* 0x000000020d1a7825 */ /* 0x040fe200078e0218 */
[----:B------:R-:W2:Y:S04]  /*05b0*/  LDG.E.128.CONSTANT R8, desc[UR6][R2.64] ;  /* 0x0000000602087981 */ /* 0x000ea8000c1e9d00 */
[----:B------:R-:W3:Y:S01]  /*05c0*/  LDG.E.U16.CONSTANT R25, desc[UR6][R24.64] ;  /* 0x0000000618197981 */ /* 0x000ee2000c1e9500 */
[----:B------:R-:W-:-:S03]  /*05d0*/  IMAD.WIDE R28, R13, 0x2, R26 ;  /* 0x000000020d1c7825 */ /* 0x000fc600078e021a */
[----:B------:R-:W3:Y:S01]  /*05e0*/  LDG.E.U16.CONSTANT R26, desc[UR6][R26.64] ;  /* 0x000000061a1a7981 */ /* 0x000ee2000c1e9500 */
[----:B------:R-:W-:-:S03]  /*05f0*/  IMAD.WIDE R20, R13, 0x2, R28 ;  /* 0x000000020d147825 */ /* 0x000fc600078e021c */
[----:B------:R0:W4:Y:S04]  /*0600*/  LDG.E.U16.CONSTANT R23, desc[UR6][R28.64] ;  /* 0x000000061c177981 */ /* 0x000128000c1e9500 */
[----:B------:R-:W4:Y:S01]  /*0610*/  LDG.E.U16.CONSTANT R22, desc[UR6][R20.64] ;  /* 0x0000000614167981 */ /* 0x000f22000c1e9500 */
[----:B------:R-:W-:-:S04]  /*0620*/  IMAD.WIDE R18, R13, 0x2, R20 ;  /* 0x000000020d127825 */ /* 0x000fc800078e0214 */
[C---:B------:R-:W-:Y:S02]  /*0630*/  IMAD.WIDE R16, R13.reuse, 0x2, R18 ;  /* 0x000000020d107825 */ /* 0x040fe400078e0212 */
[----:B------:R-:W5:Y:S04]  /*0640*/  LDG.E.U16.CONSTANT R18, desc[UR6][R18.64] ;  /* 0x0000000612127981 */ /* 0x000f68000c1e9500 */
[----:B------:R1:W5:Y:S01]  /*0650*/  LDG.E.U16.CONSTANT R19, desc[UR6][R16.64] ;  /* 0x0000000610137981 */ /* 0x000362000c1e9500 */
[----:B0-----:R-:W-:-:S05]  /*0660*/  IMAD.WIDE R28, R13, 0x2, R16 ;  /* 0x000000020d1c7825 */ /* 0x001fca00078e0210 */
[----:B------:R0:W5:Y:S01]  /*0670*/  LDG.E.U16.CONSTANT R27, desc[UR6][R28.64] ;  /* 0x000000061c1b7981 */ /* 0x000162000c1e9500 */
[----:B-1----:R-:W-:-:S05]  /*0680*/  IMAD.WIDE R16, R13, 0x2, R28 ;  /* 0x000000020d107825 */ /* 0x002fca00078e021c */
[----:B------:R1:W5:Y:S01]  /*0690*/  LDG.E.U16.CONSTANT R24, desc[UR6][R16.64] ;  /* 0x0000000610187981 */ /* 0x000362000c1e9500 */
[----:B------:R-:W-:-:S04]  /*06a0*/  IMAD.WIDE R20, R13, 0x2, R16 ;  /* 0x000000020d147825 */ /* 0x000fc800078e0210 */
[C---:B0-----:R-:W-:Y:S02]  /*06b0*/  IMAD.WIDE R28, R13.reuse, 0x2, R20 ;  /* 0x000000020d1c7825 */ /* 0x041fe400078e0214 */
[----:B------:R5:W5:Y:S02]  /*06c0*/  LDG.E.U16.CONSTANT R20, desc[UR6][R20.64] ;  /* 0x0000000614147981 */ /* 0x000b64000c1e9500 */
[----:B-1----:R-:W-:Y:S01]  /*06d0*/  IMAD.WIDE R16, R13, 0x2, R28 ;  /* 0x000000020d107825 */ /* 0x002fe200078e021c */
[----:B---3--:R-:W-:-:S06]  /*06e0*/  PRMT R25, R25, 0x5410, R26 ;  /* 0x0000541019197816 */ /* 0x008fcc000000001a */
[----:B--2---:R-:W-:Y:S01]  /*06f0*/  HFMA2.MMA R12, R8, R25, R12 ;  /* 0x00000019080c7235 */ /* 0x004fe2000000000c */
[----:B----4-:R-:W-:Y:S01]  /*0700*/  PRMT R23, R23, 0x5410, R22 ;  /* 0x0000541017177816 */ /* 0x010fe20000000016 */
[----:B------:R0:W2:Y:S04]  /*0710*/  LDG.E.U16.CONSTANT R25, desc[UR6][R28.64] ;  /* 0x000000061c197981 */ /* 0x0000a8000c1e9500 */
[----:B------:R-:W3:Y:S04]  /*0720*/  LDG.E.U16.CONSTANT R22, desc[UR6][R16.64] ;  /* 0x0000000610167981 */ /* 0x000ee8000c1e9500 */
[----:B------:R-:W-:-:S02]  /*0730*/  HFMA2 R12, R9, R23, R12 ;  /* 0x00000017090c7231 */ /* 0x000fc4000000000c */
[----:B------:R-:W-:-:S05]  /*0740*/  IMAD.WIDE R8, R13, 0x2, R16 ;  /* 0x000000020d087825 */ /* 0x000fca00078e0210 */
[----:B------:R1:W3:Y:S01]  /*0750*/  LDG.E.U16.CONSTANT R23, desc[UR6][R8.64] ;  /* 0x0000000608177981 */ /* 0x0002e2000c1e9500 */
[----:B-----5:R-:W-:-:S03]  /*0760*/  PRMT R21, R18, 0x5410, R19 ;  /* 0x0000541012157816 */ /* 0x020fc60000000013 */
[----:B------:R-:W4:Y:S01]  /*0770*/  LDG.E.128.CONSTANT R16, desc[UR6][R2.64+0x10] ;  /* 0x0000100602107981 */ /* 0x000f22000c1e9d00 */
[----:B0-----:R-:W-:-:S04]  /*0780*/  IMAD.WIDE R28, R13, 0x2, R8 ;  /* 0x000000020d1c7825 */ /* 0x001fc800078e0208 */
[----:B-1----:R-:W-:Y:S01]  /*0790*/  IMAD.WIDE R8, R13, 0x2, R28 ;  /* 0x000000020d087825 */ /* 0x002fe200078e021c */
[----:B------:R-:W-:Y:S02]  /*07a0*/  HFMA2.MMA R10, R10, R21, R12 ;  /* 0x000000150a0a7235 */ /* 0x000fe4000000000c */
[----:B------:R0:W5:Y:S04]  /*07b0*/  LDG.E.U16.CONSTANT R21, desc[UR6][R28.64] ;  /* 0x000000061c157981 */ /* 0x000168000c1e9500 */
[----:B------:R1:W5:Y:S01]  /*07c0*/  LDG.E.U16.CONSTANT R12, desc[UR6][R8.64] ;  /* 0x00000006080c7981 */ /* 0x000362000c1e9500 */
[----:B------:R-:W-:Y:S01]  /*07d0*/  PRMT R27, R27, 0x5410, R24 ;  /* 0x000054101b1b7816 */ /* 0x000fe20000000018 */
[----:B0-----:R-:W-:-:S04]  /*07e0*/  IMAD.WIDE R28, R13, 0x2, R8 ;  /* 0x000000020d1c7825 */ /* 0x001fc800078e0208 */
[----:B------:R-:W-:Y:S02]  /*07f0*/  HFMA2 R11, R11, R27, R10 ;  /* 0x0000001b0b0b7231 */ /* 0x000fe4000000000a */
[C---:B------:R-:W-:Y:S02]  /*0800*/  IMAD.WIDE R26, R13.reuse, 0x2, R28 ;  /* 0x000000020d1a7825 */ /* 0x040fe400078e021c */
[----:B------:R-:W5:Y:S04]  /*0810*/  LDG.E.U16.CONSTANT R29, desc[UR6][R28.64] ;  /* 0x000000061c1d7981 */ /* 0x000f68000c1e9500 */
[----:B------:R0:W5:Y:S01]  /*0820*/  LDG.E.U16.CONSTANT R24, desc[UR6][R26.64] ;  /* 0x000000061a187981 */ /* 0x000162000c1e9500 */
[----:B-1----:R-:W-:-:S04]  /*0830*/  IMAD.WIDE R8, R13, 0x2, R26 ;  /* 0x000000020d087825 */ /* 0x002fc800078e021a */
[----:B0-----:R-:W-:Y:S01]  /*0840*/  IMAD.WIDE R26, R13, 0x2, R8 ;  /* 0x000000020d1a7825 */ /* 0x001fe200078e0208 */
[----:B--2---:R-:W-:-:S04]  /*0850*/  PRMT R20, R20, 0x5410, R25 ;  /* 0x0000541014147816 */ /* 0x004fc80000000019 */
[----:B------:R0:W2:Y:S01]  /*0860*/  LDG.E.U16.CONSTANT R25, desc[UR6][R26.64] ;  /* 0x000000061a197981 */ /* 0x0000a2000c1e9500 */
[----:B---3--:R-:W-:Y:S01]  /*0870*/  PRMT R22, R22, 0x5410, R23 ;  /* 0x0000541016167816 */ /* 0x008fe20000000017 */
[----:B----4-:R-:W-:Y:S02]  /*0880*/  HFMA2.MMA R11, R16, R20, R11 ;  /* 0x00000014100b7235 */ /* 0x010fe4000000000b */
[----:B------:R-:W2:Y:S08]  /*0890*/  LDG.E.U16.CONSTANT R20, desc[UR6][R8.64] ;  /* 0x0000000608147981 */ /* 0x000eb0000c1e9500 */
[----:B------:R-:W-:-:S02]  /*08a0*/  HFMA2 R17, R17, R22, R11 ;  /* 0x0000001611117231 */ /* 0x000fc4000000000b */
[----:B------:R-:W3:Y:S01]  /*08b0*/  LDG.E.128.CONSTANT R8, desc[UR6][R2.64+0x20] ;  /* 0x0000200602087981 */ /* 0x000ee2000c1e9d00 */
[----:B------:R-:W-:Y:S01]  /*08c0*/  IMAD.WIDE R22, R13, 0x2, R26 ;  /* 0x000000020d167825 */ /* 0x000fe200078e021a */
[----:B-----5:R-:W-:-:S03]  /*08d0*/  PRMT R12, R21, 0x5410, R12 ;  /* 0x00005410150c7816 */ /* 0x020fc6000000000c */
[----:B0-----:R-:W-:-:S03]  /*08e0*/  IMAD.WIDE R26, R13, 0x2, R22 ;  /* 0x000000020d1a7825 */ /* 0x001fc600078e0216 */
[----:B------:R-:W-:Y:S01]  /*08f0*/  HFMA2.MMA R18, R18, R12, R17 ;  /* 0x0000000c12127235 */ /* 0x000fe20000000011 */
[----:B------:R-:W4:Y:S01]  /*0900*/  LDG.E.U16.CONSTANT R23, desc[UR6][R22.64] ;  /* 0x0000000616177981 */ /* 0x000f22000c1e9500 */
[----:B------:R-:W-:-:S05]  /*0910*/  IMAD.WIDE R16, R13, 0x2, R26 ;  /* 0x000000020d107825 */ /* 0x000fca00078e021a */
[----:B------:R-:W5:Y:S04]  /*0920*/  LDG.E.U16.CONSTANT R12, desc[UR6][R16.64] ;  /* 0x00000006100c7981 */ /* 0x000f68000c1e9500 */
[----:B------:R0:W4:Y:S02]  /*0930*/  LDG.E.U16.CONSTANT R22, desc[UR6][R26.64] ;  /* 0x000000061a167981 */ /* 0x000124000c1e9500 */
[----:B0-----:R-:W-:-:S05]  /*0940*/  IMAD.WIDE R26, R13, 0x2, R16 ;  /* 0x000000020d1a7825 */ /* 0x001fca00078e0210 */
[----:B------:R0:W5:Y:S01]  /*0950*/  LDG.E.U16.CONSTANT R21, desc[UR6][R26.64] ;  /* 0x000000061a157981 */ /* 0x000162000c1e9500 */
[----:B------:R-:W-:Y:S01]  /*0960*/  PRMT R29, R29, 0x5410, R24 ;  /* 0x000054101d1d7816 */ /* 0x000fe20000000018 */
[----:B0-----:R-:W-:-:S05]  /*0970*/  IMAD.WIDE R26, R13, 0x2, R26 ;  /* 0x000000020d1a7825 */ /* 0x001fca00078e021a */
[----:B------:R-:W5:Y:S01]  /*0980*/  LDG.E.U16.CONSTANT R24, desc[UR6][R26.64] ;  /* 0x000000061a187981 */ /* 0x000f62000c1e9500 */
[----:B------:R-:W-:-:S05]  /*0990*/  IMAD.WIDE R16, R13, 0x2, R26 ;  /* 0x000000020d107825 */ /* 0x000fca00078e021a */
[----:B------:R0:W5:Y:S01]  /*09a0*/  LDG.E.U16.CONSTANT R27, desc[UR6][R16.64] ;  /* 0x00000006101b7981 */ /* 0x000162000c1e9500 */
[----:B------:R-:W-:Y:S02]  /*09b0*/  HFMA2 R19, R19, R29, R18 ;  /* 0x0000001d13137231 */ /* 0x000fe40000000012 */
[----:B0-----:R-:W-:-:S04]  /*09c0*/  IMAD.WIDE R16, R13, 0x2, R16 ;  /* 0x000000020d107825 */ /* 0x001fc800078e0210 */
[C---:B------:R-:W-:Y:S01]  /*09d0*/  IMAD.WIDE R28, R13.reuse, 0x2, R16 ;  /* 0x000000020d1c7825 */ /* 0x040fe200078e0210 */
[----:B--2---:R-:W-:Y:S02]  /*09e0*/  PRMT R20, R20, 0x5410, R25 ;  /* 0x0000541014147816 */ /* 0x004fe40000000019 */
[----:B------:R-:W2:Y:S04]  /*09f0*/  LDG.E.U16.CONSTANT R25, desc[UR6][R16.64] ;  /* 0x0000000610197981 */ /* 0x000ea8000c1e9500 */
[----:B---3--:R-:W-:Y:S02]  /*0a00*/  HFMA2.MMA R8, R8, R20, R19 ;  /* 0x0000001408087235 */ /* 0x008fe40000000013 */
[----:B------:R-:W2:Y:S01]  /*0a10*/  LDG.E.U16.CONSTANT R20, desc[UR6][R28.64] ;  /* 0x000000061c147981 */ /* 0x000ea2000c1e9500 */
[----:B------:R-:W-:Y:S01]  /*0a20*/  IMAD.WIDE R18, R13, 0x2, R28 ;  /* 0x000000020d127825 */ /* 0x000fe200078e021c */
[----:B----4-:R-:W-:-:S06]  /*0a30*/  PRMT R23, R23, 0x5410, R22 ;  /* 0x0000541017177816 */ /* 0x010fcc0000000016 */
[----:B------:R-:W-:Y:S02]  /*0a40*/  HFMA2 R22, R9, R23, R8 ;  /* 0x0000001709167231 */ /* 0x000fe40000000008 */
[----:B------:R-:W-:Y:S01]  /*0a50*/  IMAD.WIDE R8, R13, 0x2, R18 ;  /* 0x000000020d087825 */ /* 0x000fe200078e0212 */
[----:B-----5:R-:W-:-:S04]  /*0a60*/  PRMT R21, R12, 0x5410, R21 ;  /* 0x000054100c157816 */ /* 0x020fc80000000015 */
[----:B------:R-:W3:Y:S02]  /*0a70*/  LDG.E.U16.CONSTANT R12, desc[UR6][R8.64] ;  /* 0x00000006080c7981 */ /* 0x000ee4000c1e9500 */
[----:B------:R-:W-:Y:S01]  /*0a80*/  HFMA2.MMA R10, R10, R21, R22 ;  /* 0x000000150a0a7235 */ /* 0x000fe20000000016 */
[C---:B------:R-:W-:Y:S01]  /*0a90*/  IMAD.WIDE R22, R13.reuse, 0x2, R8 ;  /* 0x000000020d167825 */ /* 0x040fe200078e0208 */
[----:B------:R0:W3:Y:S01]  /*0aa0*/  LDG.E.U16.CONSTANT R21, desc[UR6][R18.64] ;  /* 0x0000000612157981 */ /* 0x0000e2000c1e9500 */
[----:B------:R-:W-:Y:S02]  /*0ab0*/  PRMT R27, R24, 0x5410, R27 ;  /* 0x00005410181b7816 */ /* 0x000fe4000000001b */
[----:B0-----:R-:W-:Y:S01]  /*0ac0*/  IMAD.WIDE R18, R13, 0x2, R22 ;  /* 0x000000020d127825 */ /* 0x001fe200078e0216 */
[----:B------:R0:W4:Y:S04]  /*0ad0*/  LDG.E.U16.CONSTANT R24, desc[UR6][R22.64] ;  /* 0x0000000616187981 */ /* 0x000128000c1e9500 */
[----:B------:R-:W-:-:S02]  /*0ae0*/  HFMA2 R28, R11, R27, R10 ;  /* 0x0000001b0b1c7231 */ /* 0x000fc4000000000a */
[----:B------:R-:W5:Y:S04]  /*0af0*/  LDG.E.128.CONSTANT R8, desc[UR6][R2.64+0x30] ;  /* 0x0000300602087981 */ /* 0x000f68000c1e9d00 */
[----:B------:R1:W4:Y:S01]  /*0b00*/  LDG.E.U16.CONSTANT R27, desc[UR6][R18.64] ;  /* 0x00000006121b7981 */ /* 0x000322000c1e9500 */
[----:B0-----:R-:W-:-:S05]  /*0b10*/  IMAD.WIDE R22, R13, 0x2, R18 ;  /* 0x000000020d167825 */ /* 0x001fca00078e0212 */
[----:B------:R2:W4:Y:S01]  /*0b20*/  LDG.E.U16.CONSTANT R26, desc[UR6][R22.64] ;  /* 0x00000006161a7981 */ /* 0x000522000c1e9500 */
[----:B-1----:R-:W-:Y:S01]  /*0b30*/  IMAD.WIDE R18, R13, 0x2, R22 ;  /* 0x000000020d127825 */ /* 0x002fe200078e0216 */
[----:B--2---:R-:W-:-:S04]  /*0b40*/  PRMT R23, R25, 0x5410, R20 ;  /* 0x0000541019177816 */ /* 0x004fc80000000014 */
[----:B------:R-:W2:Y:S01]  /*0b50*/  LDG.E.U16.CONSTANT R25, desc[UR6][R18.64] ;  /* 0x0000000612197981 */ /* 0x000ea2000c1e9500 */
[----:B------:R-:W-:-:S04]  /*0b60*/  IADD3 R2, P1, R2, 0x40, RZ ;  /* 0x0000004002027810 */ /* 0x000fc80007f3e0ff */
[----:B------:R-:W-:Y:S02]  /*0b70*/  IADD3.X R3, RZ, R3, RZ, P1, !PT ;  /* 0x00000003ff037210 */ /* 0x000fe40000ffe4ff */
[----:B------:R-:W-:-:S04]  /*0b80*/  ISETP.GE.U32.AND P1, PT, R2, R15, PT ;  /* 0x0000000f0200720c */ /* 0x000fc80003f26070 */
[----:B------:R-:W-:Y:S02]  /*0b90*/  ISETP.GE.U32.AND.EX P1, PT, R3, R14, PT, P1 ;  /* 0x0000000e0300720c */ /* 0x000fe40003f26110 */
[----:B---3--:R-:W-:Y:S01]  /*0ba0*/  PRMT R21, R21, 0x5410, R12 ;  /* 0x0000541015157816 */ /* 0x008fe2000000000c */
[----:B-----5:R-:W-:Y:S01]  /*0bb0*/  HFMA2.MMA R28, R8, R23, R28 ;  /* 0x00000017081c7235 */ /* 0x020fe2000000001c */
[----:B----4-:R-:W-:-:S09]  /*0bc0*/  PRMT R27, R24, 0x5410, R27 ;  /* 0x00005410181b7816 */ /* 0x010fd2000000001b */
[----:B------:R-:W-:-:S06]  /*0bd0*/  HFMA2 R28, R9, R21, R28 ;  /* 0x00000015091c7231 */ /* 0x000fcc000000001c */
[----:B------:R-:W-:Y:S01]  /*0be0*/  HFMA2.MMA R28, R10, R27, R28 ;  /* 0x0000001b0a1c7235 */ /* 0x000fe2000000001c */
[----:B--2---:R-:W-:Y:S01]  /*0bf0*/  PRMT R9, R26, 0x5410, R25 ;  /* 0x000054101a097816 */ /* 0x004fe20000000019 */
[----:B------:R-:W-:-:S08]  /*0c00*/  IMAD.WIDE R24, R13, 0x2, R18 ;  /* 0x000000020d187825 */ /* 0x000fd000078e0212 */
[----:B------:R-:W-:Y:S01]  /*0c10*/  HFMA2 R12, R11, R9, R28 ;  /* 0x000000090b0c7231 */ /* 0x000fe2000000001c */
[----:B------:R-:W-:Y:S06]  /*0c20*/  @!P1 BRA `(.L_x_16) ;  /* 0xfffffff8005c9947 */ /* 0x000fec000383ffff */
[----:B------:R-:W-:Y:S05]  /*0c30*/  BSYNC B2 ;  /* 0x0000000000027941 */ /* 0x000fea0003800000 */
.L_x_15:
[----:B------:R-:W-:-:S07]  /*0c40*/  IMAD.WIDE R16, R13, 0x10, R16 ;  /* 0x000000100d107825 */ /* 0x000fce00078e0210 */
.L_x_14:
[----:B------:R-:W-:Y:S05]  /*0c50*/  BSYNC B1 ;  /* 0x0000000000017941 */ /* 0x000fea0003800000 */
.L_x_13:
[----:B------:R-:W-:Y:S01]  /*0c60*/  VIADD R15, R6, 0xfffffff0 ;  /* 0xfffffff0060f7836 */ /* 0x000fe20000000000 */
[----:B------:R-:W-:Y:S04]  /*0c70*/  BSSY B1, `(.L_x_17) ;  /* 0x000003e000017945 */ /* 0x000fe80003800000 */
[CC--:B------:R-:W-:Y:S02]  /*0c80*/  IADD3 R8, P3, R15.reuse, -R2.reuse, RZ ;  /* 0x800000020f087210 */ /* 0x0c0fe40007f7e0ff */
[----:B------:R-:W-:Y:S02]  /*0c90*/  ISETP.GT.U32.AND P2, PT, R15, R2, PT ;  /* 0x000000020f00720c */ /* 0x000fe40003f44070 */
[----:B------:R-:W-:Y:S02]  /*0ca0*/  ISETP.LE.U32.AND P1, PT, R8, 0xf, PT ;  /* 0x0000000f0800780c */ /* 0x000fe40003f23070 */
[----:B------:R-:W-:-:S02]  /*0cb0*/  ISETP.GT.U32.AND.EX P2, PT, R0, R3, PT, P2 ;  /* 0x000000030000720c */ /* 0x000fc40003f44120 */
[----:B------:R-:W-:-:S04]  /*0cc0*/  IADD3.X R8, R0, ~R3, RZ, P3, !PT ;  /* 0x8000000300087210 */ /* 0x000fc80001ffe4ff */
[----:B------:R-:W-:-:S13]  /*0cd0*/  ISETP.LE.U32.OR.EX P1, PT, R8, RZ, !P2, P1 ;  /* 0x000000ff0800720c */ /* 0x000fda0005723510 */
[----:B------:R-:W-:Y:S05]  /*0ce0*/  @P1 BRA `(.L_x_18) ;  /* 0x0000000000d81947 */ /* 0x000fea0003800000 */
[C---:B------:R-:W-:Y:S01]  /*0cf0*/  IMAD.WIDE R22, R13.reuse, 0x2, R24 ;  /* 0x000000020d167825 */ /* 0x040fe200078e0218 */
[----:B------:R-:W2:Y:S04]  /*0d00*/  LDG.E.U16.CONSTANT R27, desc[UR6][R24.64] ;  /* 0x00000006181b7981 */ /* 0x000ea8000c1e9500 */
[----:B------:R-:W3:Y:S01]  /*0d10*/  LDG.E.128.CONSTANT R8, desc[UR6][R2.64] ;  /* 0x0000000602087981 */ /* 0x000ee2000c1e9d00 */
[----:B------:R-:W-:-:S03]  /*0d20*/  IMAD.WIDE R16, R13, 0x2, R22 ;  /* 0x000000020d107825 */ /* 0x000fc600078e0216 */
[----:B------:R-:W2:Y:S01]  /*0d30*/  LDG.E.U16.CONSTANT R22, desc[UR6][R22.64] ;  /* 0x0000000616167981 */ /* 0x000ea2000c1e9500 */
[----:B------:R-:W-:-:S03]  /*0d40*/  IMAD.WIDE R28, R13, 0x2, R16 ;  /* 0x000000020d1c7825 */ /* 0x000fc600078e0210 */
[----:B------:R0:W4:Y:S01]  /*0d50*/  LDG.E.U16.CONSTANT R14, desc[UR6][R16.64] ;  /* 0x00000006100e7981 */ /* 0x000122000c1e9500 */
[----:B------:R-:W-:-:S03]  /*0d60*/  IMAD.WIDE R20, R13, 0x2, R28 ;  /* 0x000000020d147825 */ /* 0x000fc600078e021c */
[----:B------:R-:W4:Y:S01]  /*0d70*/  LDG.E.U16.CONSTANT R23, desc[UR6][R28.64] ;  /* 0x000000061c177981 */ /* 0x000f22000c1e9500 */
[----:B------:R-:W-:-:S03]  /*0d80*/  IMAD.WIDE R18, R13, 0x2, R20 ;  /* 0x000000020d127825 */ /* 0x000fc600078e0214 */
[----:B------:R-:W5:Y:S01]  /*0d90*/  LDG.E.U16.CONSTANT R20, desc[UR6][R20.64] ;  /* 0x0000000614147981 */ /* 0x000f62000c1e9500 */
[----:B0-----:R-:W-:-:S05]  /*0da0*/  IMAD.WIDE R16, R13, 0x2, R18 ;  /* 0x000000020d107825 */ /* 0x001fca00078e0212 */
[----:B------:R-:W5:Y:S04]  /*0db0*/  LDG.E.U16.CONSTANT R24, desc[UR6][R16.64] ;  /* 0x0000000610187981 */ /* 0x000f68000c1e9500 */
[----:B------:R0:W5:Y:S02]  /*0dc0*/  LDG.E.U16.CONSTANT R21, desc[UR6][R18.64] ;  /* 0x0000000612157981 */ /* 0x000164000c1e9500 */
[----:B0-----:R-:W-:-:S05]  /*0dd0*/  IMAD.WIDE R18, R13, 0x2, R16 ;  /* 0x000000020d127825 */ /* 0x001fca00078e0210 */
[----:B------:R0:W5:Y:S01]  /*0de0*/  LDG.E.U16.CONSTANT R25, desc[UR6][R18.64] ;  /* 0x0000000612197981 */ /* 0x000162000c1e9500 */
[----:B------:R-:W-:-:S04]  /*0df0*/  IMAD.WIDE R16, R13, 0x2, R18 ;  /* 0x000000020d107825 */ /* 0x000fc800078e0212 */
[----:B------:R-:W-:Y:S01]  /*0e00*/  IMAD.WIDE R28, R13, 0x2, R16 ;  /* 0x000000020d1c7825 */ /* 0x000fe200078e0210 */
[----:B--2---:R-:W-:-:S06]  /*0e10*/  PRMT R27, R27, 0x5410, R22 ;  /* 0x000054101b1b7816 */ /* 0x004fcc0000000016 */
[----:B---3--:R-:W-:Y:S01]  /*0e20*/  HFMA2.MMA R8, R8, R27, R12 ;  /* 0x0000001b08087235 */ /* 0x008fe2000000000c */
[----:B----4-:R-:W-:Y:S01]  /*0e30*/  PRMT R23, R14, 0x5410, R23 ;  /* 0x000054100e177816 */ /* 0x010fe20000000017 */
[----:B------:R-:W-:Y:S01]  /*0e40*/  IMAD.WIDE R26, R13, 0x2, R28 ;  /* 0x000000020d1a7825 */ /* 0x000fe200078e021c */
[----:B------:R1:W2:Y:S07]  /*0e50*/  LDG.E.U16.CONSTANT R12, desc[UR6][R28.64] ;  /* 0x000000061c0c7981 */ /* 0x0002ae000c1e9500 */
[----:B------:R-:W-:-:S02]  /*0e60*/  HFMA2 R9, R9, R23, R8 ;  /* 0x0000001709097231 */ /* 0x000fc40000000008 */
[----:B------:R-:W-:Y:S01]  /*0e70*/  IMAD.WIDE R22, R13, 0x2, R26 ;  /* 0x000000020d167825 */ /* 0x000fe200078e021a */
[----:B------:R-:W3:Y:S01]  /*0e80*/  LDG.E.U16.CONSTANT R14, desc[UR6][R26.64] ;  /* 0x000000061a0e7981 */ /* 0x000ee2000c1e9500 */
[----:B-----5:R-:W-:-:S03]  /*0e90*/  PRMT R20, R20, 0x5410, R21 ;  /* 0x0000541014147816 */ /* 0x020fc60000000015 */
[----:B------:R-:W2:Y:S03]  /*0ea0*/  LDG.E.U16.CONSTANT R27, desc[UR6][R16.64] ;  /* 0x00000006101b7981 */ /* 0x000ea6000c1e9500 */
[----:B------:R-:W-:Y:S01]  /*0eb0*/  HFMA2.MMA R9, R10, R20, R9 ;  /* 0x000000140a097235 */ /* 0x000fe20000000009 */
[C---:B0-----:R-:W-:Y:S02]  /*0ec0*/  IMAD.WIDE R18, R13.reuse, 0x2, R22 ;  /* 0x000000020d127825 */ /* 0x041fe400078e0216 */
[----:B------:R-:W3:Y:S01]  /*0ed0*/  LDG.E.U16.CONSTANT R23, desc[UR6][R22.64] ;  /* 0x0000000616177981 */ /* 0x000ee2000c1e9500 */
[----:B------:R-:W-:Y:S01]  /*0ee0*/  PRMT R24, R24, 0x5410, R25 ;  /* 0x0000541018187816 */ /* 0x000fe20000000019 */
[----:B------:R-:W-:Y:S02]  /*0ef0*/  IMAD.WIDE R20, R13, 0x2, R18 ;  /* 0x000000020d147825 */ /* 0x000fe400078e0212 */
[----:B------:R0:W4:Y:S03]  /*0f00*/  LDG.E.U16.CONSTANT R26, desc[UR6][R18.64] ;  /* 0x00000006121a7981 */ /* 0x000126000c1e9500 */
[----:B-1----:R-:W-:-:S02]  /*0f10*/  HFMA2 R29, R11, R24, R9 ;  /* 0x000000180b1d7231 */ /* 0x002fc40000000009 */
[----:B------:R1:W5:Y:S01]  /*0f20*/  LDG.E.128.CONSTANT R8, desc[UR6][R2.64+0x10] ;  /* 0x0000100602087981 */ /* 0x000362000c1e9d00 */
[----:B------:R-:W-:-:S03]  /*0f30*/  IMAD.WIDE R24, R13, 0x2, R20 ;  /* 0x000000020d187825 */ /* 0x000fc600078e0214 */
[----:B------:R-:W4:Y:S01]  /*0f40*/  LDG.E.U16.CONSTANT R21, desc[UR6][R20.64] ;  /* 0x0000000614157981 */ /* 0x000f22000c1e9500 */
[----:B0-----:R-:W-:-:S03]  /*0f50*/  IMAD.WIDE R18, R13, 0x2, R24 ;  /* 0x000000020d127825 */ /* 0x001fc600078e0218 */
[----:B------:R-:W4:Y:S04]  /*0f60*/  LDG.E.U16.CONSTANT R25, desc[UR6][R24.64] ;  /* 0x0000000618197981 */ /* 0x000f28000c1e9500 */
[----:B------:R-:W4:Y:S01]  /*0f70*/  LDG.E.U16.CONSTANT R22, desc[UR6][R18.64] ;  /* 0x0000000612167981 */ /* 0x000f22000c1e9500 */
[----:B-1----:R-:W-:Y:S01]  /*0f80*/  IADD3 R2, P1, R2, 0x20, RZ ;  /* 0x0000002002027810 */ /* 0x002fe20007f3e0ff */
[----:B------:R-:W-:Y:S01]  /*0f90*/  IMAD.WIDE R16, R13, 0x10, R16 ;  /* 0x000000100d107825 */ /* 0x000fe200078e0210 */
[----:B------:R-:W-:Y:S02]  /*0fa0*/  PLOP3.LUT P0, PT, PT, PT, PT, 0x8, 0x0 ;  /* 0x000000000000781c */ /* 0x000fe40003f0e170 */
[----:B------:R-:W-:Y:S02]  /*0fb0*/  IADD3.X R3, RZ, R3, RZ, P1, !PT ;  /* 0x00000003ff037210 */ /* 0x000fe40000ffe4ff */
[----:B--2---:R-:W-:-:S02]  /*0fc0*/  PRMT R12, R27, 0x5410, R12 ;  /* 0x000054101b0c7816 */ /* 0x004fc4000000000c */
[----:B---3--:R-:W-:-:S04]  /*0fd0*/  PRMT R14, R14, 0x5410, R23 ;  /* 0x000054100e0e7816 */ /* 0x008fc80000000017 */
[----:B-----5:R-:W-:Y:S01]  /*0fe0*/  HFMA2.MMA R29, R8, R12, R29 ;  /* 0x0000000c081d7235 */ /* 0x020fe2000000001d */
[----:B----4-:R-:W-:-:S09]  /*0ff0*/  PRMT R26, R26, 0x5410, R21 ;  /* 0x000054101a1a7816 */ /* 0x010fd20000000015 */
[----:B------:R-:W-:-:S06]  /*1000*/  HFMA2 R29, R9, R14, R29 ;  /* 0x0000000e091d7231 */ /* 0x000fcc000000001d */
[----:B------:R-:W-:Y:S01]  /*1010*/  HFMA2.MMA R29, R10, R26, R29 ;  /* 0x0000001a0a1d7235 */ /* 0x000fe2000000001d */
[----:B------:R-:W-:Y:S01]  /*1020*/  PRMT R12, R25, 0x5410, R22 ;  /* 0x00005410190c7816 */ /* 0x000fe20000000016 */
[----:B------:R-:W-:-:S08]  /*1030*/  IMAD.WIDE R24, R13, 0x2, R18 ;  /* 0x000000020d187825 */ /* 0x000fd000078e0212 */
[----:B------:R-:W-:-:S07]  /*1040*/  HFMA2 R12, R11, R12, R29 ;  /* 0x0000000c0b0c7231 */ /* 0x000fce000000001d */
.L_x_18:
[----:B------:R-:W-:Y:S05]  /*1050*/  BSYNC B1 ;  /* 0x0000000000017941 */ /* 0x000fea0003800000 */
.L_x_17:
[----:B------:R-:W-:-:S04]  /*1060*/  ISETP.LE.U32.AND P1, PT, R2, R15, PT ;  /* 0x0000000f0200720c */ /* 0x000fc80003f23070 */
[----:B------:R-:W-:-:S13]  /*1070*/  ISETP.LE.U32.OR.EX P0, PT, R3, R0, P0, P1 ;  /* 0x000000000300720c */ /* 0x000fda0000703510 */
[----:B------:R-:W-:Y:S05]  /*1080*/  @!P0 BRA `(.L_x_10) ;  /* 0x00000000006c8947 */ /* 0x000fea0003800000 */
[C---:B------:R-:W-:Y:S01]  /*1090*/  IMAD.WIDE R28, R13.reuse, 0x2, R24 ;  /* 0x000000020d1c7825 */ /* 0x040fe200078e0218 */
[----:B------:R0:W2:Y:S04]  /*10a0*/  LDG.E.128.CONSTANT R8, desc[UR6][R2.64] ;  /* 0x0000000602087981 */ /* 0x0000a8000c1e9d00 */
[----:B------:R-:W3:Y:S01]  /*10b0*/  LDG.E.U16.CONSTANT R0, desc[UR6][R28.64] ;  /* 0x000000061c007981 */ /* 0x000ee2000c1e9500 */
        /* <DEDUP_REMOVED lines=8> */
[----:B------:R-:W-:-:S03]  /*1140*/  IMAD.WIDE R14, R13, 0x2, R16 ;  /* 0x000000020d0e7825 */ /* 0x000fc600078e0210 */
[----:B------:R-:W5:Y:S01]  /*1150*/  LDG.E.U16.CONSTANT R17, desc[UR6][R16.64] ;  /* 0x0000000610117981 */ /* 0x000f62000c1e9500 */
[----:B------:R-:W-:-:S03]  /*1160*/  IMAD.WIDE R22, R13, 0x2, R14 ;  /* 0x000000020d167825 */ /* 0x000fc600078e020e */
[----:B------:R-:W5:Y:S04]  /*1170*/  LDG.E.U16.CONSTANT R14, desc[UR6][R14.64] ;  /* 0x000000060e0e7981 */ /* 0x000f68000c1e9500 */
[----:B------:R-:W5:Y:S01]  /*1180*/  LDG.E.U16.CONSTANT R23, desc[UR6][R22.64] ;  /* 0x0000000616177981 */ /* 0x000f62000c1e9500 */
[----:B0-----:R-:W-:-:S04]  /*1190*/  IADD3 R2, P0, R2, 0x10, RZ ;  /* 0x0000001002027810 */ /* 0x001fc80007f1e0ff */
        /* <DEDUP_REMOVED lines=9> */
[----:B------:R-:W-:-:S07]  /*1230*/  HFMA2 R12, R11, R23, R8 ;  /* 0x000000170b0c7231 */ /* 0x000fce0000000008 */
.L_x_10:
[----:B------:R-:W-:Y:S05]  /*1240*/  BSYNC B0 ;  /* 0x0000000000007941 */ /* 0x000fea0003800000 */
.L_x_9:
[----:B------:R-:W-:Y:S01]  /*1250*/  IADD3 R9, P1, R6, -0x8, RZ ;  /* 0xfffffff806097810 */ /* 0x000fe20007f3e0ff */
[----:B------:R-:W-:Y:S01]  /*1260*/  BSSY B0, `(.L_x_19) ;  /* 0x00000ab000007945 */ /* 0x000fe20003800000 */
[----:B------:R-:W-:Y:S01]  /*1270*/  IMAD.MOV.U32 R14, RZ, RZ, R2 ;  /* 0x000000ffff0e7224 */ /* 0x000fe200078e0002 */
[----:B------:R-:W-:Y:S02]  /*1280*/  MOV R15, R3 ;  /* 0x00000003000f7202 */ /* 0x000fe40000000f00 */
[----:B------:R-:W-:Y:S02]  /*1290*/  ISETP.GT.U32.AND P0, PT, R2, R9, PT ;  /* 0x000000090200720c */ /* 0x000fe40003f04070 */
[----:B------:R-:W-:-:S04]  /*12a0*/  IADD3.X R0, R7, -0x1, RZ, P1, !PT ;  /* 0xffffffff07007810 */ /* 0x000fc80000ffe4ff */
[----:B------:R-:W-:-:S13]  /*12b0*/  ISETP.GT.U32.AND.EX P0, PT, R3, R0, PT, P0 ;  /* 0x000000000300720c */ /* 0x000fda0003f04100 */
[----:B------:R-:W-:Y:S05]  /*12c0*/  @P0 BRA `(.L_x_20) ;  /* 0x0000000800900947 */ /* 0x000fea0003800000 */
[----:B------:R-:W-:Y:S01]  /*12d0*/  ISETP.GE.U32.AND P0, PT, R2, R9, PT ;  /* 0x000000090200720c */ /* 0x000fe20003f06070 */
[----:B------:R-:W-:Y:S01]  /*12e0*/  IMAD.MOV.U32 R14, RZ, RZ, R2 ;  /* 0x000000ffff0e7224 */ /* 0x000fe200078e0002 */
[----:B------:R-:W-:Y:S02]  /*12f0*/  MOV R10, R16 ;  /* 0x00000010000a7202 */ /* 0x000fe40000000f00 */
[----:B------:R-:W-:Y:S02]  /*1300*/  ISETP.GE.U32.AND.EX P0, PT, R3, R0, PT, P0 ;  /* 0x000000000300720c */ /* 0x000fe40003f06100 */
[----:B------:R-:W-:Y:S02]  /*1310*/  MOV R11, R17 ;  /* 0x00000011000b7202 */ /* 0x000fe40000000f00 */
[----:B------:R-:W-:-:S09]  /*1320*/  MOV R15, R3 ;  /* 0x00000003000f7202 */ /* 0x000fd20000000f00 */
[C---:B------:R-:W-:Y:S01]  /*1330*/  @P0 IMAD.WIDE R26, R13.reuse, 0x2, R10 ;  /* 0x000000020d1a0825 */ /* 0x040fe200078e020a */
[----:B------:R-:W2:Y:S04]  /*1340*/  @P0 LDG.E.U16.CONSTANT R0, desc[UR6][R10.64] ;  /* 0x000000060a000981 */ /* 0x000ea8000c1e9500 */
[----:B------:R0:W2:Y:S01]  /*1350*/  @P0 LDG.E.U16.CONSTANT R25, desc[UR6][R26.64] ;  /* 0x000000061a190981 */ /* 0x0000a2000c1e9500 */
[----:B------:R-:W-:-:S03]  /*1360*/  @P0 IMAD.WIDE R22, R13, 0x2, R26 ;  /* 0x000000020d160825 */ /* 0x000fc600078e021a */
[----:B------:R-:W3:Y:S01]  /*1370*/  @P0 LDG.E.64.CONSTANT R20, desc[UR6][R14.64] ;  /* 0x000000060e140981 */ /* 0x000ee2000c1e9b00 */
[----:B------:R-:W-:-:S03]  /*1380*/  @P0 IMAD.WIDE R18, R13, 0x2, R22 ;  /* 0x000000020d120825 */ /* 0x000fc600078e0216 */
[----:B------:R-:W4:Y:S04]  /*1390*/  @P0 LDG.E.U16.CONSTANT R23, desc[UR6][R22.64] ;  /* 0x0000000616170981 */ /* 0x000f28000c1e9500 */
[----:B------:R1:W4:Y:S01]  /*13a0*/  @P0 LDG.E.U16.CONSTANT R24, desc[UR6][R18.64] ;  /* 0x0000000612180981 */ /* 0x000322000c1e9500 */
[----:B------:R-:W-:Y:S02]  /*13b0*/  @P0 IADD3 R2, P2, R2, 0x8, RZ ;  /* 0x0000000802020810 */ /* 0x000fe40007f5e0ff */
[----:B------:R-:W-:Y:S02]  /*13c0*/  IADD3 R9, P1, R6, -0x8, RZ ;  /* 0xfffffff806097810 */ /* 0x000fe40007f3e0ff */
[----:B------:R-:W-:Y:S02]  /*13d0*/  @P0 IADD3.X R3, RZ, R3, RZ, P2, !PT ;  /* 0x00000003ff030210 */ /* 0x000fe400017fe4ff */
[----:B0-----:R-:W-:-:S02]  /*13e0*/  IADD3 R26, P3, R9, -R2, RZ ;  /* 0x80000002091a7210 */ /* 0x001fc40007f7e0ff */
[----:B------:R-:W-:Y:S02]  /*13f0*/  ISETP.GT.U32.AND P2, PT, R9, R2, PT ;  /* 0x000000020900720c */ /* 0x000fe40003f44070 */
[----:B------:R-:W-:Y:S02]  /*1400*/  IADD3.X R8, R7, -0x1, RZ, P1, !PT ;  /* 0xffffffff07087810 */ /* 0x000fe40000ffe4ff */
[----:B------:R-:W-:Y:S02]  /*1410*/  ISETP.LE.U32.AND P1, PT, R26, 0x17, PT ;  /* 0x000000171a00780c */ /* 0x000fe40003f23070 */
[CC--:B------:R-:W-:Y:S02]  /*1420*/  ISETP.GT.U32.AND.EX P2, PT, R8.reuse, R3.reuse, PT, P2 ;  /* 0x000000030800720c */ /* 0x0c0fe40003f44120 */
[----:B------:R-:W-:-:S04]  /*1430*/  IADD3.X R26, R8, ~R3, RZ, P3, !PT ;  /* 0x80000003081a7210 */ /* 0x000fc80001ffe4ff */
[----:B------:R-:W-:Y:S01]  /*1440*/  ISETP.LE.U32.OR.EX P2, PT, R26, RZ, !P2, P1 ;  /* 0x000000ff1a00720c */ /* 0x000fe20005743510 */
[C---:B-1----:R-:W-:Y:S01]  /*1450*/  @P0 IMAD.WIDE R18, R13.reuse, 0x2, R18 ;  /* 0x000000020d120825 */ /* 0x042fe200078e0212 */
[----:B------:R-:W-:Y:S01]  /*1460*/  @P0 IADD3 R14, P3, R14, 0x8, RZ ;  /* 0x000000080e0e0810 */ /* 0x000fe20007f7e0ff */
[----:B------:R-:W-:Y:S01]  /*1470*/  BSSY B1, `(.L_x_21) ;  /* 0x000004c000017945 */ /* 0x000fe20003800000 */
[----:B------:R-:W-:Y:S01]  /*1480*/  PLOP3.LUT P1, PT, P0, PT, PT, 0x8, 0x0 ;  /* 0x000000000000781c */ /* 0x000fe2000072e170 */
[----:B------:R-:W-:Y:S01]  /*1490*/  @P0 IMAD.WIDE R16, R13, 0x8, R10 ;  /* 0x000000080d100825 */ /* 0x000fe200078e020a */
[----:B------:R-:W-:Y:S02]  /*14a0*/  @P0 MOV R11, R19 ;  /* 0x00000013000b0202 */ /* 0x000fe40000000f00 */
[----:B------:R-:W-:Y:S01]  /*14b0*/  @P0 IADD3.X R15, RZ, R15, RZ, P3, !PT ;  /* 0x0000000fff0f0210 */ /* 0x000fe20001ffe4ff */
[----:B------:R-:W-:Y:S01]  /*14c0*/  @P0 IMAD.MOV.U32 R10, RZ, RZ, R18 ;  /* 0x000000ffff0a0224 */ /* 0x000fe200078e0012 */
[----:B--2---:R-:W-:-:S06]  /*14d0*/  PRMT R25, R0, 0x5410, R25 ;  /* 0x0000541000197816 */ /* 0x004fcc0000000019 */
[----:B---3--:R-:W-:Y:S01]  /*14e0*/  @P0 HFMA2.MMA R20, R20, R25, R12 ;  /* 0x0000001914140235 */ /* 0x008fe2000000000c */
[----:B----4-:R-:W-:-:S09]  /*14f0*/  PRMT R23, R23, 0x5410, R24 ;  /* 0x0000541017177816 */ /* 0x010fd20000000018 */
[----:B------:R-:W-:Y:S01]  /*1500*/  @P0 HFMA2 R12, R21, R23, R20 ;  /* 0x00000017150c0231 */ /* 0x000fe20000000014 */
[----:B------:R-:W-:Y:S06]  /*1510*/  @P2 BRA `(.L_x_22) ;  /* 0x0000000400042947 */ /* 0x000fec0003800000 */
[----:B------:R-:W-:Y:S01]  /*1520*/  IADD3 R25, P0, R6, -0x1f, RZ ;  /* 0xffffffe106197810 */ /* 0x000fe20007f1e0ff */
[----:B------:R-:W-:Y:S01]  /*1530*/  BSSY B2, `(.L_x_23) ;  /* 0x000003e000027945 */ /* 0x000fe20003800000 */
[----:B------:R-:W-:Y:S02]  /*1540*/  PLOP3.LUT P1, PT, PT, PT, PT, 0x8, 0x0 ;  /* 0x000000000000781c */ /* 0x000fe40003f2e170 */
[----:B------:R-:W-:-:S11]  /*1550*/  IADD3.X R0, R7, -0x1, RZ, P0, !PT ;  /* 0xffffffff07007810 */ /* 0x000fd600007fe4ff */
.L_x_24:
[C---:B------:R-:W-:Y:S01]  /*1560*/  IMAD.WIDE R28, R13.reuse, 0x2, R10 ;  /* 0x000000020d1c7825 */ /* 0x040fe200078e020a */
[----:B------:R0:W2:Y:S04]  /*1570*/  LDG.E.U16.CONSTANT R20, desc[UR6][R10.64] ;  /* 0x000000060a147981 */ /* 0x0000a8000c1e9500 */
[----:B------:R1:W2:Y:S01]  /*1580*/  LDG.E.U16.CONSTANT R21, desc[UR6][R28.64] ;  /* 0x000000061c157981 */ /* 0x0002a2000c1e9500 */
[----:B------:R-:W-:-:S03]  /*1590*/  IMAD.WIDE R22, R13, 0x2, R28 ;  /* 0x000000020d167825 */ /* 0x000fc600078e021c */
[----:B------:R-:W3:Y:S01]  /*15a0*/  LDG.E.64.CONSTANT R18, desc[UR6][R14.64] ;  /* 0x000000060e127981 */ /* 0x000ee2000c1e9b00 */
[----:B0-----:R-:W-:-:S03]  /*15b0*/  IMAD.WIDE R10, R13, 0x2, R22 ;  /* 0x000000020d0a7825 */ /* 0x001fc600078e0216 */
[----:B------:R-:W4:Y:S04]  /*15c0*/  LDG.E.64.CONSTANT R16, desc[UR6][R14.64+0x8] ;  /* 0x000008060e107981 */ /* 0x000f28000c1e9b00 */
[----:B------:R-:W5:Y:S01]  /*15d0*/  LDG.E.U16.CONSTANT R22, desc[UR6][R22.64] ;  /* 0x0000000616167981 */ /* 0x000f62000c1e9500 */
[----:B------:R-:W-:-:S03]  /*15e0*/  IMAD.WIDE R26, R13, 0x2, R10 ;  /* 0x000000020d1a7825 */ /* 0x000fc600078e020a */
[----:B------:R0:W5:Y:S01]  /*15f0*/  LDG.E.U16.CONSTANT R23, desc[UR6][R10.64] ;  /* 0x000000060a177981 */ /* 0x000162000c1e9500 */
[----:B-1----:R-:W-:-:S03]  /*1600*/  IMAD.WIDE R28, R13, 0x2, R26 ;  /* 0x000000020d1c7825 */ /* 0x002fc600078e021a */
[----:B------:R-:W4:Y:S04]  /*1610*/  LDG.E.U16.CONSTANT R27, desc[UR6][R26.64] ;  /* 0x000000061a1b7981 */ /* 0x000f28000c1e9500 */
[----:B------:R5:W4:Y:S01]  /*1620*/  LDG.E.U16.CONSTANT R24, desc[UR6][R28.64] ;  /* 0x000000061c187981 */ /* 0x000b22000c1e9500 */
[----:B0-----:R-:W-:Y:S01]  /*1630*/  IMAD.WIDE R10, R13, 0x2, R28 ;  /* 0x000000020d0a7825 */ /* 0x001fe200078e021c */
[----:B--2---:R-:W-:-:S06]  /*1640*/  PRMT R21, R20, 0x5410, R21 ;  /* 0x0000541014157816 */ /* 0x004fcc0000000015 */
[----:B---3--:R-:W-:Y:S01]  /*1650*/  HFMA2.MMA R12, R18, R21, R12 ;  /* 0x00000015120c7235 */ /* 0x008fe2000000000c */
[C---:B------:R-:W-:Y:S02]  /*1660*/  IMAD.WIDE R20, R13.reuse, 0x2, R10 ;  /* 0x000000020d147825 */ /* 0x040fe400078e020a */
[----:B------:R-:W2:Y:S01]  /*1670*/  LDG.E.U16.CONSTANT R10, desc[UR6][R10.64] ;  /* 0x000000060a0a7981 */ /* 0x000ea2000c1e9500 */
[----:B-----5:R-:W-:Y:S01]  /*1680*/  PRMT R29, R22, 0x5410, R23 ;  /* 0x00005410161d7816 */ /* 0x020fe20000000017 */
[----:B------:R-:W-:Y:S02]  /*1690*/  IMAD.WIDE R22, R13, 0x2, R20 ;  /* 0x000000020d167825 */ /* 0x000fe400078e0214 */
[----:B------:R-:W2:Y:S03]  /*16a0*/  LDG.E.U16.CONSTANT R21, desc[UR6][R20.64] ;  /* 0x0000000614157981 */ /* 0x000ea6000c1e9500 */
[----:B------:R-:W-:-:S02]  /*16b0*/  HFMA2 R12, R19, R29, R12 ;  /* 0x0000001d130c7231 */ /* 0x000fc4000000000c */
[----:B------:R-:W-:Y:S01]  /*16c0*/  IMAD.WIDE R18, R13, 0x2, R22 ;  /* 0x000000020d127825 */ /* 0x000fe200078e0216 */
[----:B----4-:R-:W-:Y:S01]  /*16d0*/  PRMT R27, R27, 0x5410, R24 ;  /* 0x000054101b1b7816 */ /* 0x010fe20000000018 */
[----:B------:R-:W3:Y:S02]  /*16e0*/  LDG.E.U16.CONSTANT R22, desc[UR6][R22.64] ;  /* 0x0000000616167981 */ /* 0x000ee4000c1e9500 */
[----:B------:R-:W-:Y:S02]  /*16f0*/  IMAD.WIDE R28, R13, 0x2, R18 ;  /* 0x000000020d1c7825 */ /* 0x000fe400078e0212 */
[----:B------:R0:W3:Y:S01]  /*1700*/  LDG.E.U16.CONSTANT R11, desc[UR6][R18.64] ;  /* 0x00000006120b7981 */ /* 0x0000e2000c1e9500 */
[----:B------:R-:W-:-:S03]  /*1710*/  HFMA2.MMA R12, R16, R27, R12 ;  /* 0x0000001b100c7235 */ /* 0x000fc6000000000c */
[----:B------:R-:W4:Y:S01]  /*1720*/  LDG.E.64.CONSTANT R26, desc[UR6][R14.64+0x10] ;  /* 0x000010060e1a7981 */ /* 0x000f22000c1e9b00 */
[----:B0-----:R-:W-:-:S03]  /*1730*/  IMAD.WIDE R18, R13, 0x2, R28 ;  /* 0x000000020d127825 */ /* 0x001fc600078e021c */
[----:B------:R-:W5:Y:S04]  /*1740*/  LDG.E.U16.CONSTANT R28, desc[UR6][R28.64] ;  /* 0x000000061c1c7981 */ /* 0x000f68000c1e9500 */
[----:B------:R0:W5:Y:S02]  /*1750*/  LDG.E.U16.CONSTANT R16, desc[UR6][R18.64] ;  /* 0x0000000612107981 */ /* 0x000164000c1e9500 */
[----:B0-----:R-:W-:Y:S01]  /*1760*/  IMAD.WIDE R18, R13, 0x2, R18 ;  /* 0x000000020d127825 */ /* 0x001fe200078e0212 */
[----:B--2---:R-:W-:-:S03]  /*1770*/  PRMT R23, R10, 0x5410, R21 ;  /* 0x000054100a177816 */ /* 0x004fc60000000015 */
[----:B------:R-:W-:-:S04]  /*1780*/  IMAD.WIDE R20, R13, 0x2, R18 ;  /* 0x000000020d147825 */ /* 0x000fc800078e0212 */
[----:B------:R-:W-:Y:S02]  /*1790*/  HFMA2 R17, R17, R23, R12 ;  /* 0x0000001711117231 */ /* 0x000fe4000000000c */
[----:B------:R0:W2:Y:S01]  /*17a0*/  LDG.E.U16.CONSTANT R12, desc[UR6][R20.64] ;  /* 0x00000006140c7981 */ /* 0x0000a2000c1e9500 */
[----:B---3--:R-:W-:-:S03]  /*17b0*/  PRMT R22, R22, 0x5410, R11 ;  /* 0x0000541016167816 */ /* 0x008fc6000000000b */
[----:B------:R-:W2:Y:S01]  /*17c0*/  LDG.E.U16.CONSTANT R23, desc[UR6][R18.64] ;  /* 0x0000000612177981 */ /* 0x000ea2000c1e9500 */
[----:B0-----:R-:W-:Y:S02]  /*17d0*/  IMAD.WIDE R20, R13, 0x2, R20 ;  /* 0x000000020d147825 */ /* 0x001fe400078e0214 */
[----:B----4-:R-:W-:-:S03]  /*17e0*/  HFMA2.MMA R26, R26, R22, R17 ;  /* 0x000000161a1a7235 */ /* 0x010fc60000000011 */
[----:B------:R5:W3:Y:S01]  /*17f0*/  LDG.E.U16.CONSTANT R22, desc[UR6][R20.64] ;  /* 0x0000000614167981 */ /* 0x000ae2000c1e9500 */
[----:B------:R-:W-:-:S05]  /*1800*/  IMAD.WIDE R10, R13, 0x2, R20 ;  /* 0x000000020d0a7825 */ /* 0x000fca00078e0214 */
[----:B------:R-:W3:Y:S01]  /*1810*/  LDG.E.U16.CONSTANT R29, desc[UR6][R10.64] ;  /* 0x000000060a1d7981 */ /* 0x000ee2000c1e9500 */
[----:B-----5:R-:W-:-:S03]  /*1820*/  PRMT R21, R28, 0x5410, R16 ;  /* 0x000054101c157816 */ /* 0x020fc60000000010 */
[----:B------:R0:W4:Y:S01]  /*1830*/  LDG.E.64.CONSTANT R16, desc[UR6][R14.64+0x18] ;  /* 0x000018060e107981 */ /* 0x000122000c1e9b00 */
[----:B------:R-:W-:-:S04]  /*1840*/  IADD3 R2, P0, R2, 0x20, RZ ;  /* 0x0000002002027810 */ /* 0x000fc80007f1e0ff */
[----:B------:R-:W-:Y:S02]  /*1850*/  IADD3.X R3, RZ, R3, RZ, P0, !PT ;  /* 0x00000003ff037210 */ /* 0x000fe400007fe4ff */
[----:B------:R-:W-:Y:S01]  /*1860*/  ISETP.GE.U32.AND P0, PT, R2, R25, PT ;  /* 0x000000190200720c */ /* 0x000fe20003f06070 */
[----:B------:R-:W-:-:S03]  /*1870*/  HFMA2 R26, R27, R21, R26 ;  /* 0x000000151b1a7231 */ /* 0x000fc6000000001a */
[----:B------:R-:W-:Y:S02]  /*1880*/  ISETP.GE.U32.AND.EX P0, PT, R3, R0, PT, P0 ;  /* 0x000000000300720c */ /* 0x000fe40003f06100 */
[----:B0-----:R-:W-:Y:S01]  /*1890*/  IADD3 R14, P2, R14, 0x20, RZ ;  /* 0x000000200e0e7810 */ /* 0x001fe20007f5e0ff */
[----:B------:R-:W-:-:S04]  /*18a0*/  IMAD.WIDE R10, R13, 0x2, R10 ;  /* 0x000000020d0a7825 */ /* 0x000fc800078e020a */
[----:B------:R-:W-:Y:S01]  /*18b0*/  IMAD.X R15, RZ, RZ, R15, P2 ;  /* 0x000000ffff0f7224 */ /* 0x000fe200010e060f */
[----:B--2---:R-:W-:Y:S02]  /*18c0*/  PRMT R23, R23, 0x5410, R12 ;  /* 0x0000541017177816 */ /* 0x004fe4000000000c */
[----:B---3--:R-:W-:-:S04]  /*18d0*/  PRMT R29, R22, 0x5410, R29 ;  /* 0x00005410161d7816 */ /* 0x008fc8000000001d */
[----:B----4-:R-:W-:-:S10]  /*18e0*/  HFMA2.MMA R26, R16, R23, R26 ;  /* 0x00000017101a7235 */ /* 0x010fd4000000001a */
[----:B------:R-:W-:Y:S01]  /*18f0*/  HFMA2 R12, R17, R29, R26 ;  /* 0x0000001d110c7231 */ /* 0x000fe2000000001a */
[----:B------:R-:W-:Y:S06]  /*1900*/  @!P0 BRA `(.L_x_24) ;  /* 0xfffffffc00148947 */ /* 0x000fec000383ffff */
[----:B------:R-:W-:Y:S05]  /*1910*/  BSYNC B2 ;  /* 0x0000000000027941 */ /* 0x000fea0003800000 */
.L_x_23:
[----:B------:R-:W-:-:S07]  /*1920*/  IMAD.WIDE R16, R13, 0x8, R18 ;  /* 0x000000080d107825 */ /* 0x000fce00078e0212 */
.L_x_22:
[----:B------:R-:W-:Y:S05]  /*1930*/  BSYNC B1 ;  /* 0x0000000000017941 */ /* 0x000fea0003800000 */
.L_x_21:
        /* <DEDUP_REMOVED lines=8> */
[C---:B------:R-:W-:Y:S01]  /*19c0*/  IMAD.WIDE R26, R13.reuse, 0x2, R10 ;  /* 0x000000020d1a7825 */ /* 0x040fe200078e020a */
[----:B------:R0:W2:Y:S04]  /*19d0*/  LDG.E.U16.CONSTANT R18, desc[UR6][R10.64] ;  /* 0x000000060a127981 */ /* 0x0000a8000c1e9500 */
[----:B------:R-:W2:Y:S04]  /*19e0*/  LDG.E.U16.CONSTANT R19, desc[UR6][R26.64] ;  /* 0x000000061a137981 */ /* 0x000ea8000c1e9500 */
[----:B------:R-:W3:Y:S01]  /*19f0*/  LDG.E.64.CONSTANT R16, desc[UR6][R14.64] ;  /* 0x000000060e107981 */ /* 0x000ee2000c1e9b00 */
[----:B------:R-:W-:-:S05]  /*1a00*/  IMAD.WIDE R20, R13, 0x2, R26 ;  /* 0x000000020d147825 */ /* 0x000fca00078e021a */
[----:B------:R1:W4:Y:S01]  /*1a10*/  LDG.E.U16.CONSTANT R0, desc[UR6][R20.64] ;  /* 0x0000000614007981 */ /* 0x000322000c1e9500 */
[----:B------:R-:W-:-:S03]  /*1a20*/  IMAD.WIDE R22, R13, 0x2, R20 ;  /* 0x000000020d167825 */ /* 0x000fc600078e0214 */
[----:B------:R-:W5:Y:S01]  /*1a30*/  LDG.E.64.CONSTANT R26, desc[UR6][R14.64+0x8] ;  /* 0x000008060e1a7981 */ /* 0x000f62000c1e9b00 */
[----:B0-----:R-:W-:-:S03]  /*1a40*/  IMAD.WIDE R10, R13, 0x2, R22 ;  /* 0x000000020d0a7825 */ /* 0x001fc600078e0216 */
[----:B------:R-:W4:Y:S01]  /*1a50*/  LDG.E.U16.CONSTANT R23, desc[UR6][R22.64] ;  /* 0x0000000616177981 */ /* 0x000f22000c1e9500 */
[----:B------:R-:W-:-:S03]  /*1a60*/  IMAD.WIDE R24, R13, 0x2, R10 ;  /* 0x000000020d187825 */ /* 0x000fc600078e020a */
[----:B------:R-:W5:Y:S04]  /*1a70*/  LDG.E.U16.CONSTANT R29, desc[UR6][R10.64] ;  /* 0x000000060a1d7981 */ /* 0x000f68000c1e9500 */
[----:B------:R-:W5:Y:S01]  /*1a80*/  LDG.E.U16.CONSTANT R28, desc[UR6][R24.64] ;  /* 0x00000006181c7981 */ /* 0x000f62000c1e9500 */
[----:B-1----:R-:W-:Y:S01]  /*1a90*/  IMAD.WIDE R20, R13, 0x2, R24 ;  /* 0x000000020d147825 */ /* 0x002fe200078e0218 */
[----:B--2---:R-:W-:-:S06]  /*1aa0*/  PRMT R19, R18, 0x5410, R19 ;  /* 0x0000541012137816 */ /* 0x004fcc0000000013 */
[----:B---3--:R-:W-:Y:S01]  /*1ab0*/  HFMA2.MMA R16, R16, R19, R12 ;  /* 0x0000001310107235 */ /* 0x008fe2000000000c */
[----:B------:R-:W-:Y:S02]  /*1ac0*/  IMAD.WIDE R18, R13, 0x2, R20 ;  /* 0x000000020d127825 */ /* 0x000fe400078e0214 */
[----:B------:R-:W2:Y:S04]  /*1ad0*/  LDG.E.U16.CONSTANT R20, desc[UR6][R20.64] ;  /* 0x0000000614147981 */ /* 0x000ea8000c1e9500 */
[----:B------:R-:W2:Y:S01]  /*1ae0*/  LDG.E.U16.CONSTANT R12, desc[UR6][R18.64] ;  /* 0x00000006120c7981 */ /* 0x000ea2000c1e9500 */
[----:B----4-:R-:W-:-:S05]  /*1af0*/  PRMT R23, R0, 0x5410, R23 ;  /* 0x0000541000177816 */ /* 0x010fca0000000017 */
[----:B------:R-:W-:Y:S01]  /*1b00*/  HFMA2 R16, R17, R23, R16 ;  /* 0x0000001711107231 */ /* 0x000fe20000000010 */
[----:B-----5:R-:W-:-:S06]  /*1b10*/  PRMT R29, R29, 0x5410, R28 ;  /* 0x000054101d1d7816 */ /* 0x020fcc000000001c */
[----:B------:R-:W-:Y:S01]  /*1b20*/  HFMA2.MMA R26, R26, R29, R16 ;  /* 0x0000001d1a1a7235 */ /* 0x000fe20000000010 */
[----:B------:R-:W-:Y:S02]  /*1b30*/  IADD3 R2, P2, R2, 0x10, RZ ;  /* 0x0000001002027810 */ /* 0x000fe40007f5e0ff */
[----:B------:R-:W-:Y:S02]  /*1b40*/  IADD3 R14, P0, R14, 0x10, RZ ;  /* 0x000000100e0e7810 */ /* 0x000fe40007f1e0ff */
[----:B------:R-:W-:Y:S02]  /*1b50*/  PLOP3.LUT P1, PT, PT, PT, PT, 0x8, 0x0 ;  /* 0x000000000000781c */ /* 0x000fe40003f2e170 */
[----:B------:R-:W-:Y:S02]  /*1b60*/  IADD3.X R3, RZ, R3, RZ, P2, !PT ;  /* 0x00000003ff037210 */ /* 0x000fe400017fe4ff */
[----:B------:R-:W-:Y:S02]  /*1b70*/  IADD3.X R15, RZ, R15, RZ, P0, !PT ;  /* 0x0000000fff0f7210 */ /* 0x000fe400007fe4ff */
[----:B--2---:R-:W-:-:S05]  /*1b80*/  PRMT R17, R20, 0x5410, R12 ;  /* 0x0000541014117816 */ /* 0x004fca000000000c */
[----:B------:R-:W-:Y:S02]  /*1b90*/  HFMA2 R12, R27, R17, R26 ;  /* 0x000000111b0c7231 */ /* 0x000fe4000000001a */
[----:B------:R-:W-:-:S04]  /*1ba0*/  IMAD.WIDE R16, R13, 0x8, R10 ;  /* 0x000000080d107825 */ /* 0x000fc800078e020a */
[----:B------:R-:W-:-:S07]  /*1bb0*/  IMAD.WIDE R10, R13, 0x2, R18 ;  /* 0x000000020d0a7825 */ /* 0x000fce00078e0212 */
.L_x_26:
[----:B------:R-:W-:Y:S05]  /*1bc0*/  BSYNC B1 ;  /* 0x0000000000017941 */ /* 0x000fea0003800000 */
.L_x_25:
[----:B------:R-:W-:-:S04]  /*1bd0*/  ISETP.LE.U32.AND P0, PT, R2, R9, PT ;  /* 0x000000090200720c */ /* 0x000fc80003f03070 */
[----:B------:R-:W-:-:S13]  /*1be0*/  ISETP.LE.U32.OR.EX P1, PT, R3, R8, P1, P0 ;  /* 0x000000080300720c */ /* 0x000fda0000f23500 */
[----:B------:R-:W-:Y:S05]  /*1bf0*/  @!P1 BRA `(.L_x_20) ;  /* 0x0000000000449947 */ /* 0x000fea0003800000 */
[C---:B------:R-:W-:Y:S01]  /*1c00*/  IMAD.WIDE R20, R13.reuse, 0x2, R10 ;  /* 0x000000020d147825 */ /* 0x040fe200078e020a */
[----:B------:R-:W2:Y:S04]  /*1c10*/  LDG.E.U16.CONSTANT R0, desc[UR6][R10.64] ;  /* 0x000000060a007981 */ /* 0x000ea8000c1e9500 */
[----:B------:R0:W3:Y:S01]  /*1c20*/  LDG.E.64.CONSTANT R16, desc[UR6][R14.64] ;  /* 0x000000060e107981 */ /* 0x0000e2000c1e9b00 */
[----:B------:R-:W-:-:S03]  /*1c30*/  IMAD.WIDE R8, R13, 0x2, R20 ;  /* 0x000000020d087825 */ /* 0x000fc600078e0214 */
[----:B------:R-:W2:Y:S01]  /*1c40*/  LDG.E.U16.CONSTANT R21, desc[UR6][R20.64] ;  /* 0x0000000614157981 */ /* 0x000ea2000c1e9500 */
[----:B------:R-:W-:-:S03]  /*1c50*/  IMAD.WIDE R18, R13, 0x2, R8 ;  /* 0x000000020d127825 */ /* 0x000fc600078e0208 */
[----:B------:R-:W4:Y:S04]  /*1c60*/  LDG.E.U16.CONSTANT R8, desc[UR6][R8.64] ;  /* 0x0000000608087981 */ /* 0x000f28000c1e9500 */
[----:B------:R-:W4:Y:S01]  /*1c70*/  LDG.E.U16.CONSTANT R19, desc[UR6][R18.64] ;  /* 0x0000000612137981 */ /* 0x000f22000c1e9500 */
[----:B0-----:R-:W-:Y:S02]  /*1c80*/  IADD3 R14, P0, R14, 0x8, RZ ;  /* 0x000000080e0e7810 */ /* 0x001fe40007f1e0ff */
[----:B------:R-:W-:-:S03]  /*1c90*/  IADD3 R2, P1, R2, 0x8, RZ ;  /* 0x0000000802027810 */ /* 0x000fc60007f3e0ff */
[----:B------:R-:W-:Y:S01]  /*1ca0*/  IMAD.X R15, RZ, RZ, R15, P0 ;  /* 0x000000ffff0f7224 */ /* 0x000fe200000e060f */
[----:B------:R-:W-:Y:S02]  /*1cb0*/  IADD3.X R3, RZ, R3, RZ, P1, !PT ;  /* 0x00000003ff037210 */ /* 0x000fe40000ffe4ff */
[----:B--2---:R-:W-:-:S06]  /*1cc0*/  PRMT R21, R0, 0x5410, R21 ;  /* 0x0000541000157816 */ /* 0x004fcc0000000015 */
[----:B---3--:R-:W-:Y:S01]  /*1cd0*/  HFMA2.MMA R12, R16, R21, R12 ;  /* 0x00000015100c7235 */ /* 0x008fe2000000000c */
[----:B----4-:R-:W-:-:S09]  /*1ce0*/  PRMT R19, R8, 0x5410, R19 ;  /* 0x0000541008137816 */ /* 0x010fd20000000013 */
[----:B------:R-:W-:Y:S02]  /*1cf0*/  HFMA2 R12, R17, R19, R12 ;  /* 0x00000013110c7231 */ /* 0x000fe4000000000c */
[----:B------:R-:W-:-:S07]  /*1d00*/  IMAD.WIDE R16, R13, 0x8, R10 ;  /* 0x000000080d107825 */ /* 0x000fce00078e020a */
.L_x_20:
[----:B------:R-:W-:Y:S05]  /*1d10*/  BSYNC B0 ;  /* 0x0000000000007941 */ /* 0x000fea0003800000 */
.L_x_19:
[----:B------:R-:W-:Y:S01]  /*1d20*/  ISETP.GE.U32.AND P0, PT, R2, R6, PT ;  /* 0x000000060200720c */ /* 0x000fe20003f06070 */
[----:B------:R-:W-:Y:S01]  /*1d30*/  BSSY B0, `(.L_x_27) ;  /* 0x0000050000007945 */ /* 0x000fe20003800000 */
[----:B------:R-:W-:Y:S02]  /*1d40*/  HADD2 R12, R12.H0_H0, R12.H1_H1 ;  /* 0x3000000c0c0c7230 */ /* 0x000fe40000000800 */
[----:B------:R-:W-:-:S13]  /*1d50*/  ISETP.GE.U32.AND.EX P0, PT, R3, R7, PT, P0 ;  /* 0x000000070300720c */ /* 0x000fda0003f06100 */
[----:B------:R-:W-:Y:S05]  /*1d60*/  @P0 BRA `(.L_x_28) ;  /* 0x0000000400300947 */ /* 0x000fea0003800000 */
[----:B------:R-:W-:-:S04]  /*1d70*/  ISETP.GE.U32.AND P0, PT, R2, R6, PT ;  /* 0x000000060200720c */ /* 0x000fc80003f06070 */
[----:B------:R-:W-:-:S13]  /*1d80*/  ISETP.GE.U32.AND.EX P0, PT, R3, R7, PT, P0 ;  /* 0x000000070300720c */ /* 0x000fda0003f06100 */
[----:B------:R0:W2:Y:S04]  /*1d90*/  @P0 LDG.E.U16.CONSTANT R0, desc[UR6][R16.64] ;  /* 0x0000000610000981 */ /* 0x0000a8000c1e9500 */
[----:B------:R1:W2:Y:S01]  /*1da0*/  @P0 LDG.E.U16.CONSTANT R9, desc[UR6][R14.64] ;  /* 0x000000060e090981 */ /* 0x0002a2000c1e9500 */
[----:B------:R-:W-:Y:S01]  /*1db0*/  @P0 IADD3 R2, P1, R2, 0x2, RZ ;  /* 0x0000000202020810 */ /* 0x000fe20007f3e0ff */
[----:B------:R-:W-:Y:S03]  /*1dc0*/  BSSY B1, `(.L_x_29) ;  /* 0x000002c000017945 */ /* 0x000fe60003800000 */
[----:B------:R-:W-:Y:S01]  /*1dd0*/  @P0 IADD3.X R3, RZ, R3, RZ, P1, !PT ;  /* 0x00000003ff030210 */ /* 0x000fe20000ffe4ff */
[----:B0-----:R-:W-:Y:S01]  /*1de0*/  @P0 IMAD.WIDE R16, R13, 0x2, R16 ;  /* 0x000000020d100825 */ /* 0x001fe200078e0210 */
[----:B------:R-:W-:-:S02]  /*1df0*/  IADD3 R8, P3, R6, -R2, RZ ;  /* 0x8000000206087210 */ /* 0x000fc40007f7e0ff */
[----:B------:R-:W-:Y:S02]  /*1e00*/  ISETP.GT.U32.AND P2, PT, R6, R2, PT ;  /* 0x000000020600720c */ /* 0x000fe40003f44070 */
[----:B------:R-:W-:Y:S02]  /*1e10*/  ISETP.LE.U32.AND P1, PT, R8, 0x6, PT ;  /* 0x000000060800780c */ /* 0x000fe40003f23070 */
[CC--:B------:R-:W-:Y:S02]  /*1e20*/  ISETP.GT.U32.AND.EX P2, PT, R7.reuse, R3.reuse, PT, P2 ;  /* 0x000000030700720c */ /* 0x0c0fe40003f44120 */
[----:B------:R-:W-:Y:S02]  /*1e30*/  IADD3.X R10, R7, ~R3, RZ, P3, !PT ;  /* 0x80000003070a7210 */ /* 0x000fe40001ffe4ff */
[----:B------:R-:W-:Y:S02]  /*1e40*/  @P0 IADD3 R8, P3, R14, 0x2, RZ ;  /* 0x000000020e080810 */ /* 0x000fe40007f7e0ff */
[----:B------:R-:W-:-:S02]  /*1e50*/  ISETP.LE.U32.OR.EX P2, PT, R10, RZ, !P2, P1 ;  /* 0x000000ff0a00720c */ /* 0x000fc40005743510 */
[----:B------:R-:W-:Y:S02]  /*1e60*/  @P0 IADD3.X R10, RZ, R15, RZ, P3, !PT ;  /* 0x0000000fff0a0210 */ /* 0x000fe40001ffe4ff */
[----:B-1----:R-:W-:Y:S02]  /*1e70*/  @P0 MOV R14, R8 ;  /* 0x00000008000e0202 */ /* 0x002fe40000000f00 */
[----:B------:R-:W-:Y:S01]  /*1e80*/  PLOP3.LUT P1, PT, P0, PT, PT, 0x8, 0x0 ;  /* 0x000000000000781c */ /* 0x000fe2000072e170 */
[----:B------:R-:W-:Y:S02]  /*1e90*/  @P0 IMAD.MOV.U32 R15, RZ, RZ, R10 ;  /* 0x000000ffff0f0224 */ /* 0x000fe400078e000a */
[----:B--2---:R-:W-:-:S04]  /*1ea0*/  @P0 HFMA2 R12, R9.H0_H0, R0.H0_H0, R12.H0_H0 ;  /* 0x20000000090c0231 */ /* 0x004fc8000004080c */
[----:B------:R-:W-:Y:S06]  /*1eb0*/  @P2 BRA `(.L_x_30) ;  /* 0x0000000000702947 */ /* 0x000fec0003800000 */
[----:B------:R-:W-:Y:S02]  /*1ec0*/  IADD3 R23, P0, R6, -0x6, RZ ;  /* 0xfffffffa06177810 */ /* 0x000fe40007f1e0ff */
[----:B------:R-:W-:Y:S02]  /*1ed0*/  PLOP3.LUT P1, PT, PT, PT, PT, 0x8, 0x0 ;  /* 0x000000000000781c */ /* 0x000fe40003f2e170 */
[----:B------:R-:W-:-:S11]  /*1ee0*/  IADD3.X R0, R7, -0x1, RZ, P0, !PT ;  /* 0xffffffff07007810 */ /* 0x000fd600007fe4ff */
.L_x_31:
[C---:B------:R-:W-:Y:S01]  /*1ef0*/  IMAD.WIDE R8, R13.reuse, 0x2, R16 ;  /* 0x000000020d087825 */ /* 0x040fe200078e0210 */
[----:B------:R-:W-:Y:S01]  /*1f00*/  MOV R10, R14 ;  /* 0x0000000e000a7202 */ /* 0x000fe20000000f00 */
[----:B------:R-:W2:Y:S01]  /*1f10*/  LDG.E.U16.CONSTANT R16, desc[UR6][R16.64] ;  /* 0x0000000610107981 */ /* 0x000ea2000c1e9500 */
[----:B------:R-:W-:Y:S01]  /*1f20*/  MOV R11, R15 ;  /* 0x0000000f000b7202 */ /* 0x000fe20000000f00 */
[----:B------:R-:W-:-:S04]  /*1f30*/  IMAD.WIDE R20, R13, 0x2, R8 ;  /* 0x000000020d147825 */ /* 0x000fc800078e0208 */
[----:B------:R-:W2:Y:S04]  /*1f40*/  LDG.E.U16.CONSTANT R15, desc[UR6][R10.64] ;  /* 0x000000060a0f7981 */ /* 0x000ea8000c1e9500 */
[----:B------:R-:W3:Y:S01]  /*1f50*/  LDG.E.U16.CONSTANT R8, desc[UR6][R8.64] ;  /* 0x0000000608087981 */ /* 0x000ee2000c1e9500 */
[----:B------:R-:W-:-:S03]  /*1f60*/  IMAD.WIDE R18, R13, 0x2, R20 ;  /* 0x000000020d127825 */ /* 0x000fc600078e0214 */
[----:B------:R-:W3:Y:S04]  /*1f70*/  LDG.E.U16.CONSTANT R14, desc[UR6][R10.64+0x2] ;  /* 0x000002060a0e7981 */ /* 0x000ee8000c1e9500 */
[----:B------:R-:W4:Y:S04]  /*1f80*/  LDG.E.U16.CONSTANT R22, desc[UR6][R20.64] ;  /* 0x0000000614167981 */ /* 0x000f28000c1e9500 */
[----:B------:R-:W4:Y:S04]  /*1f90*/  LDG.E.U16.CONSTANT R25, desc[UR6][R10.64+0x4] ;  /* 0x000004060a197981 */ /* 0x000f28000c1e9500 */
[----:B------:R-:W5:Y:S04]  /*1fa0*/  LDG.E.U16.CONSTANT R27, desc[UR6][R10.64+0x6] ;  /* 0x000006060a1b7981 */ /* 0x000f68000c1e9500 */
[----:B------:R-:W5:Y:S01]  /*1fb0*/  LDG.E.U16.CONSTANT R24, desc[UR6][R18.64] ;  /* 0x0000000612187981 */ /* 0x000f62000c1e9500 */
[----:B------:R-:W-:-:S04]  /*1fc0*/  IADD3 R2, P0, R2, 0x8, RZ ;  /* 0x0000000802027810 */ /* 0x000fc80007f1e0ff */
[----:B------:R-:W-:Y:S02]  /*1fd0*/  IADD3.X R3, RZ, R3, RZ, P0, !PT ;  /* 0x00000003ff037210 */ /* 0x000fe400007fe4ff */
[----:B------:R-:W-:-:S04]  /*1fe0*/  ISETP.GE.U32.AND P0, PT, R2, R23, PT ;  /* 0x000000170200720c */ /* 0x000fc80003f06070 */
[----:B------:R-:W-:Y:S01]  /*1ff0*/  ISETP.GE.U32.AND.EX P0, PT, R3, R0, PT, P0 ;  /* 0x000000000300720c */ /* 0x000fe20003f06100 */
[----:B--2---:R-:W-:Y:S02]  /*2000*/  HFMA2 R15, R15.H0_H0, R16.H0_H0, R12.H0_H0 ;  /* 0x200000100f0f7231 */ /* 0x004fe4000004080c */
[----:B------:R-:W-:-:S04]  /*2010*/  IMAD.WIDE R16, R13, 0x2, R18 ;  /* 0x000000020d107825 */ /* 0x000fc800078e0212 */
[----:B---3--:R-:W-:Y:S01]  /*2020*/  HFMA2 R8, R14.H0_H0, R8.H0_H0, R15.H0_H0 ;  /* 0x200000080e087231 */ /* 0x008fe2000004080f */
[----:B------:R-:W-:-:S04]  /*2030*/  IADD3 R14, P2, R10, 0x8, RZ ;  /* 0x000000080a0e7810 */ /* 0x000fc80007f5e0ff */
[----:B------:R-:W-:Y:S01]  /*2040*/  IADD3.X R15, RZ, R11, RZ, P2, !PT ;  /* 0x0000000bff0f7210 */ /* 0x000fe200017fe4ff */
[----:B----4-:R-:W-:-:S04]  /*2050*/  HFMA2 R8, R25.H0_H0, R22.H0_H0, R8.H0_H0 ;  /* 0x2000001619087231 */ /* 0x010fc80000040808 */
[----:B-----5:R-:W-:Y:S01]  /*2060*/  HFMA2 R12, R27.H0_H0, R24.H0_H0, R8.H0_H0 ;  /* 0x200000181b0c7231 */ /* 0x020fe20000040808 */
[----:B------:R-:W-:Y:S06]  /*2070*/  @!P0 BRA `(.L_x_31) ;  /* 0xfffffffc009c8947 */ /* 0x000fec000383ffff */
.L_x_30:
[----:B------:R-:W-:Y:S05]  /*2080*/  BSYNC B1 ;  /* 0x0000000000017941 */ /* 0x000fea0003800000 */
.L_x_29:
[CC--:B------:R-:W-:Y:S02]  /*2090*/  IADD3 R0, P3, R6.reuse, -R2.reuse, RZ ;  /* 0x8000000206007210 */ /* 0x0c0fe40007f7e0ff */
[----:B------:R-:W-:Y:S02]  /*20a0*/  ISETP.GT.U32.AND P2, PT, R6, R2, PT ;  /* 0x000000020600720c */ /* 0x000fe40003f44070 */
[----:B------:R-:W-:Y:S01]  /*20b0*/  ISETP.LE.U32.AND P0, PT, R0, 0x2, PT ;  /* 0x000000020000780c */ /* 0x000fe20003f03070 */
[C---:B------:R-:W-:Y:S01]  /*20c0*/  IMAD.X R0, R7.reuse, 0x1, ~R3, P3 ;  /* 0x0000000107007824 */ /* 0x040fe200018e0e03 */
[----:B------:R-:W-:-:S04]  /*20d0*/  ISETP.GT.U32.AND.EX P2, PT, R7, R3, PT, P2 ;  /* 0x000000030700720c */ /* 0x000fc80003f44120 */
[----:B------:R-:W-:-:S13]  /*20e0*/  ISETP.LE.U32.OR.EX P0, PT, R0, RZ, !P2, P0 ;  /* 0x000000ff0000720c */ /* 0x000fda0005703500 */
[----:B------:R-:W-:Y:S01]  /*20f0*/  @!P0 IADD3 R2, P3, R2, 0x4, RZ ;  /* 0x0000000402028810 */ /* 0x000fe20007f7e0ff */
[----:B------:R0:W2:Y:S01]  /*2100*/  @!P0 LDG.E.U16.CONSTANT R10, desc[UR6][R16.64] ;  /* 0x00000006100a8981 */ /* 0x0000a2000c1e9500 */
[----:B------:R-:W-:Y:S02]  /*2110*/  @!P0 PLOP3.LUT P1, PT, PT, PT, PT, 0x8, 0x0 ;  /* 0x000000000000881c */ /* 0x000fe40003f2e170 */
[----:B------:R-:W-:Y:S02]  /*2120*/  ISETP.LT.U32.AND P2, PT, R2, R6, PT ;  /* 0x000000060200720c */ /* 0x000fe40003f41070 */
[----:B------:R-:W-:Y:S02]  /*2130*/  @!P0 IADD3.X R3, RZ, R3, RZ, P3, !PT ;  /* 0x00000003ff038210 */ /* 0x000fe40001ffe4ff */
[----:B------:R-:W-:Y:S02]  /*2140*/  @!P0 MOV R2, R14 ;  /* 0x0000000e00028202 */ /* 0x000fe40000000f00 */
[----:B------:R-:W-:Y:S01]  /*2150*/  ISETP.LT.U32.OR.EX P1, PT, R3, R7, P1, P2 ;  /* 0x000000070300720c */ /* 0x000fe20000f21520 */
[----:B------:R-:W-:Y:S01]  /*2160*/  @!P0 IMAD.WIDE R6, R13, 0x2, R16 ;  /* 0x000000020d068825 */ /* 0x000fe200078e0210 */
[----:B------:R-:W-:-:S02]  /*2170*/  @!P0 MOV R3, R15 ;  /* 0x0000000f00038202 */ /* 0x000fc40000000f00 */
[----:B------:R-:W-:Y:S02]  /*2180*/  @!P0 IADD3 R14, P2, R14, 0x4, RZ ;  /* 0x000000040e0e8810 */ /* 0x000fe40007f5e0ff */
[----:B------:R-:W3:Y:S01]  /*2190*/  @!P0 LDG.E.U16.CONSTANT R8, desc[UR6][R6.64] ;  /* 0x0000000606088981 */ /* 0x000ee2000c1e9500 */
[----:B0-----:R-:W-:Y:S01]  /*21a0*/  @!P0 IMAD.WIDE R16, R13, 0x2, R6 ;  /* 0x000000020d108825 */ /* 0x001fe200078e0206 */
[----:B------:R-:W-:Y:S02]  /*21b0*/  @!P0 IADD3.X R15, RZ, R15, RZ, P2, !PT ;  /* 0x0000000fff0f8210 */ /* 0x000fe400017fe4ff */
[----:B------:R-:W2:Y:S04]  /*21c0*/  @!P0 LDG.E.U16.CONSTANT R11, desc[UR6][R2.64] ;  /* 0x00000006020b8981 */ /* 0x000ea8000c1e9500 */
[----:B------:R-:W3:Y:S04]  /*21d0*/  @!P0 LDG.E.U16.CONSTANT R9, desc[UR6][R2.64+0x2] ;  /* 0x0000020602098981 */ /* 0x000ee8000c1e9500 */
[----:B------:R-:W4:Y:S04]  /*21e0*/  @P1 LDG.E.U16.CONSTANT R15, desc[UR6][R14.64] ;  /* 0x000000060e0f1981 */ /* 0x000f28000c1e9500 */
[----:B------:R-:W4:Y:S01]  /*21f0*/  @P1 LDG.E.U16.CONSTANT R0, desc[UR6][R16.64] ;  /* 0x0000000610001981 */ /* 0x000f22000c1e9500 */
[----:B--2---:R-:W-:-:S04]  /*2200*/  @!P0 HFMA2 R10, R11.H0_H0, R10.H0_H0, R12.H0_H0 ;  /* 0x2000000a0b0a8231 */ /* 0x004fc8000004080c */
[----:B---3--:R-:W-:-:S04]  /*2210*/  @!P0 HFMA2 R12, R9.H0_H0, R8.H0_H0, R10.H0_H0 ;  /* 0x20000008090c8231 */ /* 0x008fc8000004080a */
[----:B----4-:R-:W-:-:S07]  /*2220*/  @P1 HFMA2 R12, R15.H0_H0, R0.H0_H0, R12.H0_H0 ;  /* 0x200000000f0c1231 */ /* 0x010fce000004080c */
.L_x_28:
[----:B------:R-:W-:Y:S05]  /*2230*/  BSYNC B0 ;  /* 0x0000000000007941 */ /* 0x000fea0003800000 */
.L_x_27:
[----:B------:R-:W0:Y:S01]  /*2240*/  S2R R2, SR_TID.Y ;  /* 0x0000000000027919 */ /* 0x000e220000002200 */
[----:B------:R-:W1:Y:S01]  /*2250*/  S2UR UR5, SR_CgaCtaId ;  /* 0x00000000000579c3 */ /* 0x000e620000008800 */
[----:B------:R-:W-:Y:S01]  /*2260*/  UMOV UR4, 0x400 ;  /* 0x0000040000047882 */ /* 0x000fe20000000000 */
[----:B------:R-:W2:Y:S01]  /*2270*/  S2R R0, SR_TID.X ;  /* 0x0000000000007919 */ /* 0x000ea20000002100 */
[----:B-1----:R-:W-:-:S06]  /*2280*/  ULEA UR4, UR5, UR4, 0x18 ;  /* 0x0000000405047291 */ /* 0x002fcc000f8ec03f */
[C---:B0-----:R-:W-:Y:S02]  /*2290*/  LEA R3, R2.reuse, UR4, 0x4 ;  /* 0x0000000402037c11 */ /* 0x041fe4000f8e20ff */
[----:B------:R-:W-:-:S03]  /*22a0*/  ISETP.NE.AND P0, PT, R2, RZ, PT ;  /* 0x000000ff0200720c */ /* 0x000fc60003f05270 */
[----:B--2---:R-:W-:-:S05]  /*22b0*/  IMAD R3, R0, 0x2, R3 ;  /* 0x0000000200037824 */ /* 0x004fca00078e0203 */
[----:B------:R0:W-:Y:S01]  /*22c0*/  STS.U16 [R3], R12 ;  /* 0x0000000c03007388 */ /* 0x0001e20000000400 */
[----:B------:R-:W-:Y:S06]  /*22d0*/  BAR.SYNC.DEFER_BLOCKING 0x0 ;  /* 0x0000000000007b1d */ /* 0x000fec0000010000 */
[----:B------:R-:W-:Y:S05]  /*22e0*/  @P0 EXIT ;  /* 0x000000000000094d */ /* 0x000fea0003800000 */
[----:B------:R-:W-:Y:S01]  /*22f0*/  LEA R6, R0, UR4, 0x1 ;  /* 0x0000000400067c11 */ /* 0x000fe2000f8e08ff */
[----:B0-----:R-:W0:Y:S04]  /*2300*/  LDC R3, c[0x0][0x4] ;  /* 0x00000100ff037b82 */ /* 0x001e280000000800 */
[----:B------:R1:W2:Y:S01]  /*2310*/  LDS.U16 R8, [R6] ;  /* 0x0000000006087984 */ /* 0x0002a20000000400 */
[----:B0-----:R-:W-:-:S13]  /*2320*/  ISETP.GE.U32.AND P0, PT, R3, 0x2, PT ;  /* 0x000000020300780c */ /* 0x001fda0003f06070 */
[----:B-12---:R-:W-:Y:S05]  /*2330*/  @!P0 BRA `(.L_x_32) ;  /* 0x0000000400948947 */ /* 0x006fea0003800000 */
[----:B------:R-:W-:Y:S01]  /*2340*/  IADD3 R2, R3, -0x2, RZ ;  /* 0xfffffffe03027810 */ /* 0x000fe20007ffe0ff */
[----:B------:R-:W-:-:S03]  /*2350*/  UMOV UR5, 0x1 ;  /* 0x0000000100057882 */ /* 0x000fc60000000000 */
[----:B------:R-:W-:Y:S02]  /*2360*/  ISETP.GE.U32.AND P0, PT, R2, 0x3, PT ;  /* 0x000000030200780c */ /* 0x000fe40003f06070 */
[----:B------:R-:W-:-:S04]  /*2370*/  IADD3 R2, R3, -0x1, RZ ;  /* 0xffffffff03027810 */ /* 0x000fc80007ffe0ff */
[----:B------:R-:W-:-:S07]  /*2380*/  LOP3.LUT R2, R2, 0x3, RZ, 0xc0, !PT ;  /* 0x0000000302027812 */ /* 0x000fce00078ec0ff */
[----:B------:R-:W-:Y:S05]  /*2390*/  @!P0 BRA `(.L_x_33) ;  /* 0x0000000400548947 */ /* 0x000fea0003800000 */
[----:B------:R-:W-:Y:S01]  /*23a0*/  IADD3 R3, -R2, R3, RZ ;  /* 0x0000000302037210 */ /* 0x000fe20007ffe1ff */
[----:B------:R-:W-:Y:S01]  /*23b0*/  UMOV UR5, 0x1 ;  /* 0x0000000100057882 */ /* 0x000fe20000000000 */
[----:B------:R-:W-:Y:S02]  /*23c0*/  IADD3 R6, R6, 0x40, RZ ;  /* 0x0000004006067810 */ /* 0x000fe40007ffe0ff */
[----:B------:R-:W-:-:S13]  /*23d0*/  ISETP.GT.AND P0, PT, R3, 0x1, PT ;  /* 0x000000010300780c */ /* 0x000fda0003f04270 */
[----:B------:R-:W-:Y:S05]  /*23e0*/  @!P0 BRA `(.L_x_34) ;  /* 0x00000004000c8947 */ /* 0x000fea0003800000 */
[----:B------:R-:W-:Y:S01]  /*23f0*/  VIADD R7, R3, 0xffffffff ;  /* 0xffffffff03077836 */ /* 0x000fe20000000000 */
[----:B------:R-:W-:-:S04]  /*2400*/  PLOP3.LUT P0, PT, PT, PT, PT, 0x80, 0x0 ;  /* 0x000000000000781c */ /* 0x000fc80003f0f070 */
[----:B------:R-:W-:-:S13]  /*2410*/  ISETP.GT.AND P1, PT, R7, 0xc, PT ;  /* 0x0000000c0700780c */ /* 0x000fda0003f24270 */
[----:B------:R-:W-:Y:S05]  /*2420*/  @!P1 BRA `(.L_x_35) ;  /* 0x0000000000989947 */ /* 0x000fea0003800000 */
[----:B------:R-:W-:-:S13]  /*2430*/  PLOP3.LUT P0, PT, PT, PT, PT, 0x8, 0x0 ;  /* 0x000000000000781c */ /* 0x000fda0003f0e170 */
.L_x_36:
[----:B------:R-:W0:Y:S01]  /*2440*/  LDS.U16 R9, [R6+-0x30] ;  /* 0xffffd00006097984 */ /* 0x000e220000000400 */
[----:B------:R-:W-:Y:S01]  /*2450*/  IADD3 R3, R3, -0x10, RZ ;  /* 0xfffffff003037810 */ /* 0x000fe20007ffe0ff */
[----:B------:R-:W-:Y:S02]  /*2460*/  UIADD3 UR5, UR5, 0x10, URZ ;  /* 0x0000001005057890 */ /* 0x000fe4000fffe03f */
[----:B------:R-:W1:Y:S01]  /*2470*/  LDS.U16 R13, [R6+-0x20] ;  /* 0xffffe000060d7984 */ /* 0x000e620000000400 */
[----:B------:R-:W-:-:S03]  /*2480*/  ISETP.GT.AND P1, PT, R3, 0xd, PT ;  /* 0x0000000d0300780c */ /* 0x000fc60003f24270 */
[----:B------:R-:W2:Y:S04]  /*2490*/  LDS.U16 R17, [R6+-0x10] ;  /* 0xfffff00006117984 */ /* 0x000ea80000000400 */
[----:B------:R-:W3:Y:S04]  /*24a0*/  LDS.U16 R19, [R6] ;  /* 0x0000000006137984 */ /* 0x000ee80000000400 */
[----:B------:R-:W4:Y:S04]  /*24b0*/  LDS.U16 R21, [R6+0x10] ;  /* 0x0000100006157984 */ /* 0x000f280000000400 */
[----:B------:R-:W5:Y:S04]  /*24c0*/  LDS.U16 R23, [R6+0x20] ;  /* 0x0000200006177984 */ /* 0x000f680000000400 */
[----:B------:R-:W5:Y:S04]  /*24d0*/  LDS.U16 R25, [R6+0x30] ;  /* 0x0000300006197984 */ /* 0x000f680000000400 */
[----:B------:R-:W5:Y:S04]  /*24e0*/  LDS.U16 R15, [R6+0x40] ;  /* 0x00004000060f7984 */ /* 0x000f680000000400 */
[----:B------:R-:W5:Y:S04]  /*24f0*/  LDS.U16 R11, [R6+0x50] ;  /* 0x00005000060b7984 */ /* 0x000f680000000400 */
[----:B------:R-:W5:Y:S01]  /*2500*/  LDS.U16 R7, [R6+0x60] ;  /* 0x0000600006077984 */ /* 0x000f620000000400 */
[----:B0-----:R-:W-:-:S03]  /*2510*/  HADD2 R8, R9.H0_H0, R8.H0_H0 ;  /* 0x2000000809087230 */ /* 0x001fc60000000800 */
[----:B------:R-:W-:Y:S01]  /*2520*/  LDS.U16 R10, [R6+0x90] ;  /* 0x00009000060a7984 */ /* 0x000fe20000000400 */
[----:B-1----:R-:W-:-:S03]  /*2530*/  HADD2 R8, R13.H0_H0, R8.H0_H0 ;  /* 0x200000080d087230 */ /* 0x002fc60000000800 */
[----:B------:R-:W0:Y:S01]  /*2540*/  LDS.U16 R9, [R6+0x70] ;  /* 0x0000700006097984 */ /* 0x000e220000000400 */
[----:B--2---:R-:W-:-:S03]  /*2550*/  HADD2 R8, R17.H0_H0, R8.H0_H0 ;  /* 0x2000000811087230 */ /* 0x004fc60000000800 */
[----:B------:R-:W1:Y:S01]  /*2560*/  LDS.U16 R13, [R6+0x80] ;  /* 0x00008000060d7984 */ /* 0x000e620000000400 */
[----:B---3--:R-:W-:-:S03]  /*2570*/  HADD2 R8, R19.H0_H0, R8.H0_H0 ;  /* 0x2000000813087230 */ /* 0x008fc60000000800 */
[----:B------:R-:W2:Y:S01]  /*2580*/  LDS.U16 R12, [R6+0xa0] ;  /* 0x0000a000060c7984 */ /* 0x000ea20000000400 */
[----:B----4-:R-:W-:-:S03]  /*2590*/  HADD2 R8, R21.H0_H0, R8.H0_H0 ;  /* 0x2000000815087230 */ /* 0x010fc60000000800 */
[----:B------:R-:W3:Y:S01]  /*25a0*/  LDS.U16 R14, [R6+0xb0] ;  /* 0x0000b000060e7984 */ /* 0x000ee20000000400 */
[----:B-----5:R-:W-:-:S03]  /*25b0*/  HADD2 R8, R23.H0_H0, R8.H0_H0 ;  /* 0x2000000817087230 */ /* 0x020fc60000000800 */
[----:B------:R4:W5:Y:S01]  /*25c0*/  LDS.U16 R16, [R6+0xc0] ;  /* 0x0000c00006107984 */ /* 0x0009620000000400 */
[----:B------:R-:W-:-:S04]  /*25d0*/  HADD2 R8, R25.H0_H0, R8.H0_H0 ;  /* 0x2000000819087230 */ /* 0x000fc80000000800 */
[----:B------:R-:W-:Y:S01]  /*25e0*/  HADD2 R8, R15.H0_H0, R8.H0_H0 ;  /* 0x200000080f087230 */ /* 0x000fe20000000800 */
[----:B----4-:R-:W-:-:S03]  /*25f0*/  IADD3 R6, R6, 0x100, RZ ;  /* 0x0000010006067810 */ /* 0x010fc60007ffe0ff */
[----:B------:R-:W-:-:S04]  /*2600*/  HADD2 R8, R11.H0_H0, R8.H0_H0 ;  /* 0x200000080b087230 */ /* 0x000fc80000000800 */
[----:B------:R-:W-:-:S04]  /*2610*/  HADD2 R7, R7.H0_H0, R8.H0_H0 ;  /* 0x2000000807077230 */ /* 0x000fc80000000800 */
[----:B0-----:R-:W-:-:S04]  /*2620*/  HADD2 R7, R9.H0_H0, R7.H0_H0 ;  /* 0x2000000709077230 */ /* 0x001fc80000000800 */
[----:B-1----:R-:W-:-:S04]  /*2630*/  HADD2 R7, R13.H0_H0, R7.H0_H0 ;  /* 0x200000070d077230 */ /* 0x002fc80000000800 */
[----:B------:R-:W-:-:S04]  /*2640*/  HADD2 R7, R10.H0_H0, R7.H0_H0 ;  /* 0x200000070a077230 */ /* 0x000fc80000000800 */
[----:B--2---:R-:W-:-:S04]  /*2650*/  HADD2 R7, R12.H0_H0, R7.H0_H0 ;  /* 0x200000070c077230 */ /* 0x004fc80000000800 */
[----:B---3--:R-:W-:-:S04]  /*2660*/  HADD2 R7, R14.H0_H0, R7.H0_H0 ;  /* 0x200000070e077230 */ /* 0x008fc80000000800 */
[----:B-----5:R-:W-:Y:S01]  /*2670*/  HADD2 R8, R16.H0_H0, R7.H0_H0 ;  /* 0x2000000710087230 */ /* 0x020fe20000000800 */
[----:B------:R-:W-:Y:S06]  /*2680*/  @P1 BRA `(.L_x_36) ;  /* 0xfffffffc006c1947 */ /* 0x000fec000383ffff */
.L_x_35:
[----:B------:R-:W-:-:S04]  /*2690*/  IADD3 R7, R3, -0x1, RZ ;  /* 0xffffffff03077810 */ /* 0x000fc80007ffe0ff */
[----:B------:R-:W-:-:S13]  /*26a0*/  ISETP.GT.AND P1, PT, R7, 0x4, PT ;  /* 0x000000040700780c */ /* 0x000fda0003f24270 */
[----:B------:R-:W-:Y:S05]  /*26b0*/  @!P1 BRA `(.L_x_37) ;  /* 0x0000000000509947 */ /* 0x000fea0003800000 */
[----:B------:R-:W0:Y:S01]  /*26c0*/  LDS.U16 R7, [R6+-0x30] ;  /* 0xffffd00006077984 */ /* 0x000e220000000400 */
[----:B------:R-:W-:Y:S01]  /*26d0*/  PLOP3.LUT P0, PT, PT, PT, PT, 0x8, 0x0 ;  /* 0x000000000000781c */ /* 0x000fe20003f0e170 */
[----:B------:R-:W-:Y:S01]  /*26e0*/  UIADD3 UR5, UR5, 0x8, URZ ;  /* 0x0000000805057890 */ /* 0x000fe2000fffe03f */
[----:B------:R-:W-:Y:S01]  /*26f0*/  IADD3 R3, R3, -0x8, RZ ;  /* 0xfffffff803037810 */ /* 0x000fe20007ffe0ff */
[----:B------:R-:W1:Y:S04]  /*2700*/  LDS.U16 R10, [R6+-0x20] ;  /* 0xffffe000060a7984 */ /* 0x000e680000000400 */
[----:B------:R-:W2:Y:S04]  /*2710*/  LDS.U16 R12, [R6+-0x10] ;  /* 0xfffff000060c7984 */ /* 0x000ea80000000400 */
[----:B------:R-:W3:Y:S04]  /*2720*/  LDS.U16 R14, [R6] ;  /* 0x00000000060e7984 */ /* 0x000ee80000000400 */
[----:B------:R-:W4:Y:S04]  /*2730*/  LDS.U16 R16, [R6+0x10] ;  /* 0x0000100006107984 */ /* 0x000f280000000400 */
[----:B------:R-:W5:Y:S04]  /*2740*/  LDS.U16 R18, [R6+0x20] ;  /* 0x0000200006127984 */ /* 0x000f680000000400 */
[----:B------:R-:W5:Y:S04]  /*2750*/  LDS.U16 R20, [R6+0x30] ;  /* 0x0000300006147984 */ /* 0x000f680000000400 */
[----:B------:R0:W5:Y:S02]  /*2760*/  LDS.U16 R22, [R6+0x40] ;  /* 0x0000400006167984 */ /* 0x0001640000000400 */
[----:B0-----:R-:W-:-:S02]  /*2770*/  VIADD R6, R6, 0x80 ;  /* 0x0000008006067836 */ /* 0x001fc40000000000 */
[----:B------:R-:W-:-:S04]  /*2780*/  HADD2 R7, R7.H0_H0, R8.H0_H0 ;  /* 0x2000000807077230 */ /* 0x000fc80000000800 */
[----:B-1----:R-:W-:-:S04]  /*2790*/  HADD2 R7, R10.H0_H0, R7.H0_H0 ;  /* 0x200000070a077230 */ /* 0x002fc80000000800 */
[----:B--2---:R-:W-:-:S04]  /*27a0*/  HADD2 R7, R12.H0_H0, R7.H0_H0 ;  /* 0x200000070c077230 */ /* 0x004fc80000000800 */
[----:B---3--:R-:W-:-:S04]  /*27b0*/  HADD2 R7, R14.H0_H0, R7.H0_H0 ;  /* 0x200000070e077230 */ /* 0x008fc80000000800 */
[----:B----4-:R-:W-:-:S04]  /*27c0*/  HADD2 R7, R16.H0_H0, R7.H0_H0 ;  /* 0x2000000710077230 */ /* 0x010fc80000000800 */
[----:B-----5:R-:W-:-:S04]  /*27d0*/  HADD2 R7, R18.H0_H0, R7.H0_H0 ;  /* 0x2000000712077230 */ /* 0x020fc80000000800 */
[----:B------:R-:W-:-:S04]  /*27e0*/  HADD2 R7, R20.H0_H0, R7.H0_H0 ;  /* 0x2000000714077230 */ /* 0x000fc80000000800 */
[----:B------:R-:W-:-:S07]  /*27f0*/  HADD2 R8, R22.H0_H0, R7.H0_H0 ;  /* 0x2000000716087230 */ /* 0x000fce0000000800 */
.L_x_37:
[----:B------:R-:W-:-:S13]  /*2800*/  ISETP.NE.OR P0, PT, R3, 0x1, P0 ;  /* 0x000000010300780c */ /* 0x000fda0000705670 */
[----:B------:R-:W-:Y:S05]  /*2810*/  @!P0 BRA `(.L_x_33) ;  /* 0x0000000000348947 */ /* 0x000fea0003800000 */
.L_x_34:
[----:B------:R-:W0:Y:S01]  /*2820*/  LDS.U16 R7, [R6+-0x30] ;  /* 0xffffd00006077984 */ /* 0x000e220000000400 */
[----:B------:R-:W-:Y:S01]  /*2830*/  IADD3 R3, R3, -0x4, RZ ;  /* 0xfffffffc03037810 */ /* 0x000fe20007ffe0ff */
[----:B------:R-:W-:Y:S02]  /*2840*/  UIADD3 UR5, UR5, 0x4, URZ ;  /* 0x0000000405057890 */ /* 0x000fe4000fffe03f */
[----:B------:R-:W1:Y:S01]  /*2850*/  LDS.U16 R10, [R6+-0x20] ;  /* 0xffffe000060a7984 */ /* 0x000e620000000400 */
[----:B------:R-:W-:-:S03]  /*2860*/  ISETP.NE.AND P0, PT, R3, 0x1, PT ;  /* 0x000000010300780c */ /* 0x000fc60003f05270 */
[----:B------:R-:W2:Y:S04]  /*2870*/  LDS.U16 R12, [R6+-0x10] ;  /* 0xfffff000060c7984 */ /* 0x000ea80000000400 */
[----:B------:R3:W4:Y:S02]  /*2880*/  LDS.U16 R14, [R6] ;  /* 0x00000000060e7984 */ /* 0x0007240000000400 */
[----:B---3--:R-:W-:Y:S01]  /*2890*/  IADD3 R6, R6, 0x40, RZ ;  /* 0x0000004006067810 */ /* 0x008fe20007ffe0ff */
[----:B0-----:R-:W-:-:S04]  /*28a0*/  HADD2 R7, R7.H0_H0, R8.H0_H0 ;  /* 0x2000000807077230 */ /* 0x001fc80000000800 */
[----:B-1----:R-:W-:-:S04]  /*28b0*/  HADD2 R7, R10.H0_H0, R7.H0_H0 ;  /* 0x200000070a077230 */ /* 0x002fc80000000800 */
[----:B--2---:R-:W-:-:S04]  /*28c0*/  HADD2 R7, R12.H0_H0, R7.H0_H0 ;  /* 0x200000070c077230 */ /* 0x004fc80000000800 */
[----:B----4-:R-:W-:Y:S01]  /*28d0*/  HADD2 R8, R14.H0_H0, R7.H0_H0 ;  /* 0x200000070e087230 */ /* 0x010fe20000000800 */
[----:B------:R-:W-:Y:S06]  /*28e0*/  @P0 BRA `(.L_x_34) ;  /* 0xfffffffc00cc0947 */ /* 0x000fec000383ffff */
.L_x_33:
[----:B------:R-:W-:-:S13]  /*28f0*/  ISETP.NE.AND P0, PT, R2, RZ, PT ;  /* 0x000000ff0200720c */ /* 0x000fda0003f05270 */
[----:B------:R-:W-:Y:S05]  /*2900*/  @!P0 BRA `(.L_x_32) ;  /* 0x0000000000208947 */ /* 0x000fea0003800000 */
[----:B------:R-:W-:-:S06]  /*2910*/  ULEA UR4, UR5, UR4, 0x4 ;  /* 0x0000000405047291 */ /* 0x000fcc000f8e203f */
[----:B------:R-:W-:-:S07]  /*2920*/  LEA R0, R0, UR4, 0x1 ;  /* 0x0000000400007c11 */ /* 0x000fce000f8e08ff */
.L_x_38:
[----:B------:R0:W1:Y:S01]  /*2930*/  LDS.U16 R3, [R0] ;  /* 0x0000000000037984 */ /* 0x0000620000000400 */
[----:B------:R-:W-:-:S04]  /*2940*/  IADD3 R2, R2, -0x1, RZ ;  /* 0xffffffff02027810 */ /* 0x000fc80007ffe0ff */
[----:B------:R-:W-:Y:S02]  /*2950*/  ISETP.NE.AND P0, PT, R2, RZ, PT ;  /* 0x000000ff0200720c */ /* 0x000fe40003f05270 */
[----:B0-----:R-:W-:Y:S01]  /*2960*/  IADD3 R0, R0, 0x10, RZ ;  /* 0x0000001000007810 */ /* 0x001fe20007ffe0ff */
[----:B-1----:R-:W-:-:S10]  /*2970*/  HADD2 R8, R3.H0_H0, R8.H0_H0 ;  /* 0x2000000803087230 */ /* 0x002fd40000000800 */
[----:B------:R-:W-:Y:S05]  /*2980*/  @P0 BRA `(.L_x_38) ;  /* 0xfffffffc00e80947 */ /* 0x000fea000383ffff */
.L_x_32:
[----:B------:R-:W-:Y:S02]  /*2990*/  ULDC.U8 UR4, c[0x0][0x238] ;  /* 0x00008e0000047ab9 */ /* 0x000fe40000000000 */
[----:B------:R-:W-:-:S06]  /*29a0*/  UPRMT UR4, UR4, 0x8880, URZ ;  /* 0x0000888004047896 */ /* 0x000fcc000800003f */
[----:B------:R-:W-:-:S13]  /*29b0*/  ISETP.NE.AND P0, PT, RZ, UR4, PT ;  /* 0x00000004ff007c0c */ /* 0x000fda000bf05270 */
[----:B------:R-:W-:Y:S05]  /*29c0*/  @P0 BRA `(.L_x_39) ;  /* 0x0000000000080947 */ /* 0x000fea0003800000 */
[----:B------:R-:W2:Y:S02]  /*29d0*/  LDG.E.U16 R3, desc[UR6][R4.64] ;  /* 0x0000000604037981 */ /* 0x000ea4000c1e1500 */
[----:B--2---:R-:W-:-:S07]  /*29e0*/  HADD2 R8, R8.H0_H0, R3.H0_H0 ;  /* 0x2000000308087230 */ /* 0x004fce0000000800 */
.L_x_39:
[----:B------:R-:W-:Y:S01]  /*29f0*/  STG.E.U16 desc[UR6][R4.64], R8 ;  /* 0x0000000804007986 */ /* 0x000fe2000c101506 */
[----:B------:R-:W-:Y:S05]  /*2a00*/  EXIT ;  /* 0x000000000000794d */ /* 0x000fea0003800000 */
.L_x_40:
        /* <DEDUP_REMOVED lines=15> */
.L_x_42:


//--------------------- .nv.shared._Z18h_gemm_wide_kerneliiiPK6__halfS1_PS_b --------------------------
	.section	.nv.shared._Z18h_gemm_wide_kerneliiiPK6__halfS1_PS_b,"aw",@nobits
	.sectionflags	@""
	.align	2
.nv.shared._Z18h_gemm_wide_kerneliiiPK6__halfS1_PS_b:
	.zero		1088


//--------------------- .nv.shared.reserved.0     --------------------------
	.section	.nv.shared.reserved.0,"aw",@nobits
	.weak		__nv_reservedSMEM_offset_0_alias
	.size		__nv_reservedSMEM_offset_0_alias, 0, 0
	.other		__nv_reservedSMEM_offset_0_alias,@"STO_CUDA_RESERVED_SHARED STV_DEFAULT"
__nv_reservedSMEM_offset_0_alias:
	.zero		0


//--------------------- .nv.global                --------------------------
	.section	.nv.global,"aw",@nobits
.nv.global:
	.type		_ZN39_INTERNAL_49a0f747_9_h_gemm_cu_0245b5694cuda3std3__48in_placeE,@object
	.size		_ZN39_INTERNAL_49a0f747_9_h_gemm_cu_0245b5694cuda3std3__48in_placeE,(_ZN39_INTERNAL_49a0f747_9_h_gemm_cu_0245b5694cuda3std6ranges3__45__cpo8distanceE - _ZN39_INTERNAL_49a0f747_9_h_gemm_cu_0245b5694cuda3std3__48in_placeE)
_ZN39_INTERNAL_49a0f747_9_h_gemm_cu_0245b5694cuda3std3__48in_placeE:
	.zero		1
	.type		_ZN39_INTERNAL_49a0f747_9_h_gemm_cu_0245b5694cuda3std6ranges3__45__cpo8distanceE,@object
	.size		_ZN39_INTERNAL_49a0f747_9_h_gemm_cu_0245b5694cuda3std6ranges3__45__cpo8distanceE,(_ZN39_INTERNAL_49a0f747_9_h_gemm_cu_0245b5694cuda3std3__45__cpo6cbeginE - _ZN39_INTERNAL_49a0f747_9_h_gemm_cu_0245b5694cuda3std6ranges3__45__cpo8distanceE)
_ZN39_INTERNAL_49a0f747_9_h_gemm_cu_0245b5694cuda3std6ranges3__45__cpo8distanceE:
	.zero		1
	.type		_ZN39_INTERNAL_49a0f747_9_h_gemm_cu_0245b5694cuda3std3__45__cpo6cbeginE,@object
	.size		_ZN39_INTERNAL_49a0f747_9_h_gemm_cu_0245b5694cuda3std3__45__cpo6cbeginE,(_ZN39_INTERNAL_49a0f747_9_h_gemm_cu_0245b5694cuda3std6ranges3__45__cpo7advanceE - _ZN39_INTERNAL_49a0f747_9_h_gemm_cu_0245b5694cuda3std3__45__cpo6cbeginE)
_ZN39_INTERNAL_49a0f747_9_h_gemm_cu_0245b5694cuda3std3__45__cpo6cbeginE:
	.zero		1
	.type		_ZN39_INTERNAL_49a0f747_9_h_gemm_cu_0245b5694cuda3std6ranges3__45__cpo7advanceE,@object
	.size		_ZN39_INTERNAL_49a0f747_9_h_gemm_cu_0245b5694cuda3std6ranges3__45__cpo7advanceE,(_ZN39_INTERNAL_49a0f747_9_h_gemm_cu_0245b5694cuda3std3__45__cpo7crbeginE - _ZN39_INTERNAL_49a0f747_9_h_gemm_cu_0245b5694cuda3std6ranges3__45__cpo7advanceE)
_ZN39_INTERNAL_49a0f747_9_h_gemm_cu_0245b5694cuda3std6ranges3__45__cpo7advanceE:
	.zero		1
	.type		_ZN39_INTERNAL_49a0f747_9_h_gemm_cu_0245b5694cuda3std3__45__cpo7crbeginE,@object
	.size		_ZN39_INTERNAL_49a0f747_9_h_gemm_cu_0245b5694cuda3std3__45__cpo7crbeginE,(_ZN39_INTERNAL_49a0f747_9_h_gemm_cu_0245b5694cuda3std6ranges3__45__cpo4dataE - _ZN39_INTERNAL_49a0f747_9_h_gemm_cu_0245b5694cuda3std3__45__cpo7crbeginE)
_ZN39_INTERNAL_49a0f747_9_h_gemm_cu_0245b5694cuda3std3__45__cpo7crbeginE:
	.zero		1
	.type		_ZN39_INTERNAL_49a0f747_9_h_gemm_cu_0245b5694cuda3std6ranges3__45__cpo4dataE,@object
	.size		_ZN39_INTERNAL_49a0f747_9_h_gemm_cu_0245b5694cuda3std6ranges3__45__cpo4dataE,(_ZN39_INTERNAL_49a0f747_9_h_gemm_cu_0245b5694cuda3std6ranges3__45__cpo5beginE - _ZN39_INTERNAL_49a0f747_9_h_gemm_cu_0245b5694cuda3std6ranges3__45__cpo4dataE)
_ZN39_INTERNAL_49a0f747_9_h_gemm_cu_0245b5694cuda3std6ranges3__45__cpo4dataE:
	.zero		1
	.type		_ZN39_INTERNAL_49a0f747_9_h_gemm_cu_0245b5694cuda3std6ranges3__45__cpo5beginE,@object
	.size		_ZN39_INTERNAL_49a0f747_9_h_gemm_cu_0245b5694cuda3std6ranges3__45__cpo5beginE,(_ZN39_INTERNAL_49a0f747_9_h_gemm_cu_0245b5694cuda3std3__441_GLOBAL__N__49a0f747_9_h_gemm_cu_0245b5696ignoreE - _ZN39_INTERNAL_49a0f747_9_h_gemm_cu_0245b5694cuda3std6ranges3__45__cpo5beginE)
_ZN39_INTERNAL_49a0f747_9_h_gemm_cu_0245b5694cuda3std6ranges3__45__cpo5beginE:
	.zero		1
	.type		_ZN39_INTERNAL_49a0f747_9_h_gemm_cu_0245b5694cuda3std3__441_GLOBAL__N__49a0f747_9_h_gemm_cu_0245b5696ignoreE,@object
	.size		_ZN39_INTERNAL_49a0f747_9_h_gemm_cu_0245b5694cuda3std3__441_GLOBAL__N__49a0f747_9_h_gemm_cu_0245b5696ignoreE,(_ZN39_INTERNAL_49a0f747_9_h_gemm_cu_0245b5694cuda3std6ranges3__45__cpo4sizeE - _ZN39_INTERNAL_49a0f747_9_h_gemm_cu_0245b5694cuda3std3__441_GLOBAL__N__49a0f747_9_h_gemm_cu_0245b5696ignoreE)
_ZN39_INTERNAL_49a0f747_9_h_gemm_cu_0245b5694cuda3std3__441_GLOBAL__N__49a0f747_9_h_gemm_cu_0245b5696ignoreE:
	.zero		1
	.type		_ZN39_INTERNAL_49a0f747_9_h_gemm_cu_0245b5694cuda3std6ranges3__45__cpo4sizeE,@object
	.size		_ZN39_INTERNAL_49a0f747_9_h_gemm_cu_0245b5694cuda3std6ranges3__45__cpo4sizeE,(_ZN39_INTERNAL_49a0f747_9_h_gemm_cu_0245b5694cuda3std3__45__cpo5beginE - _ZN39_INTERNAL_49a0f747_9_h_gemm_cu_0245b5694cuda3std6ranges3__45__cpo4sizeE)
_ZN39_INTERNAL_49a0f747_9_h_gemm_cu_0245b5694cuda3std6ranges3__45__cpo4sizeE:
	.zero		1
	.type		_ZN39_INTERNAL_49a0f747_9_h_gemm_cu_0245b5694cuda3std3__45__cpo5beginE,@object
	.size		_ZN39_INTERNAL_49a0f747_9_h_gemm_cu_0245b5694cuda3std3__45__cpo5beginE,(_ZN39_INTERNAL_49a0f747_9_h_gemm_cu_0245b5694cuda3std6ranges3__45__cpo6cbeginE - _ZN39_INTERNAL_49a0f747_9_h_gemm_cu_0245b5694cuda3std3__45__cpo5beginE)
_ZN39_INTERNAL_49a0f747_9_h_gemm_cu_0245b5694cuda3std3__45__cpo5beginE:
	.zero		1
	.type		_ZN39_INTERNAL_49a0f747_9_h_gemm_cu_0245b5694cuda3std6ranges3__45__cpo6cbeginE,@object
	.size		_ZN39_INTERNAL_49a0f747_9_h_gemm_cu_0245b5694cuda3std6ranges3__45__cpo6cbeginE,(_ZN39_INTERNAL_49a0f747_9_h_gemm_cu_0245b5694cuda3std3__45__cpo6rbeginE - _ZN39_INTERNAL_49a0f747_9_h_gemm_cu_0245b5694cuda3std6ranges3__45__cpo6cbeginE)
_ZN39_INTERNAL_49a0f747_9_h_gemm_cu_0245b5694cuda3std6ranges3__45__cpo6cbeginE:
	.zero		1
	.type		_ZN39_INTERNAL_49a0f747_9_h_gemm_cu_0245b5694cuda3std3__45__cpo6rbeginE,@object
	.size		_ZN39_INTERNAL_49a0f747_9_h_gemm_cu_0245b5694cuda3std3__45__cpo6rbeginE,(_ZN39_INTERNAL_49a0f747_9_h_gemm_cu_0245b5694cuda3std6ranges3__45__cpo4nextE - _ZN39_INTERNAL_49a0f747_9_h_gemm_cu_0245b5694cuda3std3__45__cpo6rbeginE)
_ZN39_INTERNAL_49a0f747_9_h_gemm_cu_0245b5694cuda3std3__45__cpo6rbeginE:
	.zero		1
	.type		_ZN39_INTERNAL_49a0f747_9_h_gemm_cu_0245b5694cuda3std6ranges3__45__cpo4nextE,@object
	.size		_ZN39_INTERNAL_49a0f747_9_h_gemm_cu_0245b5694cuda3std6ranges3__45__cpo4nextE,(_ZN39_INTERNAL_49a0f747_9_h_gemm_cu_0245b5694cuda3std6ranges3__45__cpo4swapE - _ZN39_INTERNAL_49a0f747_9_h_gemm_cu_0245b5694cuda3std6ranges3__45__cpo4nextE)
_ZN39_INTERNAL_49a0f747_9_h_gemm_cu_0245b5694cuda3std6ranges3__45__cpo4nextE:
	.zero		1
	.type		_ZN39_INTERNAL_49a0f747_9_h_gemm_cu_0245b5694cuda3std6ranges3__45__cpo4swapE,@object
	.size		_ZN39_INTERNAL_49a0f747_9_h_gemm_cu_0245b5694cuda3std6ranges3__45__cpo4swapE,(_ZN39_INTERNAL_49a0f747_9_h_gemm_cu_0245b5694cuda3std3__420unreachable_sentinelE - _ZN39_INTERNAL_49a0f747_9_h_gemm_cu_0245b5694cuda3std6ranges3__45__cpo4swapE)
_ZN39_INTERNAL_49a0f747_9_h_gemm_cu_0245b5694cuda3std6ranges3__45__cpo4swapE:
	.zero		1
	.type		_ZN39_INTERNAL_49a0f747_9_h_gemm_cu_0245b5694cuda3std3__420unreachable_sentinelE,@object
	.size		_ZN39_INTERNAL_49a0f747_9_h_gemm_cu_0245b5694cuda3std3__420unreachable_sentinelE,(_ZN39_INTERNAL_49a0f747_9_h_gemm_cu_0245b5696thrust23THRUST_300001_SM_900_NS6system6detail10sequential3seqE - _ZN39_INTERNAL_49a0f747_9_h_gemm_cu_0245b5694cuda3std3__420unreachable_sentinelE)
_ZN39_INTERNAL_49a0f747_9_h_gemm_cu_0245b5694cuda3std3__420unreachable_sentinelE:
	.zero		1
	.type		_ZN39_INTERNAL_49a0f747_9_h_gemm_cu_0245b5696thrust23THRUST_300001_SM_900_NS6system6detail10sequential3seqE,@object
	.size		_ZN39_INTERNAL_49a0f747_9_h_gemm_cu_0245b5696thrust23THRUST_300001_SM_900_NS6system6detail10sequential3seqE,(_ZN39_INTERNAL_49a0f747_9_h_gemm_cu_0245b5694cuda3std3__45__cpo4cendE - _ZN39_INTERNAL_49a0f747_9_h_gemm_cu_0245b5696thrust23THRUST_300001_SM_900_NS6system6detail10sequential3seqE)
_ZN39_INTERNAL_49a0f747_9_h_gemm_cu_0245b5696thrust23THRUST_300001_SM_900_NS6system6detail10sequential3seqE:
	.zero		1
	.type		_ZN39_INTERNAL_49a0f747_9_h_gemm_cu_0245b5694cuda3std3__45__cpo4cendE,@object
	.size		_ZN39_INTERNAL_49a0f747_9_h_gemm_cu_0245b5694cuda3std3__45__cpo4cendE,(_ZN39_INTERNAL_49a0f747_9_h_gemm_cu_0245b5694cuda3std6ranges3__45__cpo9iter_swapE - _ZN39_INTERNAL_49a0f747_9_h_gemm_cu_0245b5694cuda3std3__45__cpo4cendE)
_ZN39_INTERNAL_49a0f747_9_h_gemm_cu_0245b5694cuda3std3__45__cpo4cendE:
	.zero		1
	.type		_ZN39_INTERNAL_49a0f747_9_h_gemm_cu_0245b5694cuda3std6ranges3__45__cpo9iter_swapE,@object
	.size		_ZN39_INTERNAL_49a0f747_9_h_gemm_cu_0245b5694cuda3std6ranges3__45__cpo9iter_swapE,(_ZN39_INTERNAL_49a0f747_9_h_gemm_cu_0245b5694cuda3std3__45__cpo5crendE - _ZN39_INTERNAL_49a0f747_9_h_gemm_cu_0245b5694cuda3std6ranges3__45__cpo9iter_swapE)
_ZN39_INTERNAL_49a0f747_9_h_gemm_cu_0245b5694cuda3std6ranges3__45__cpo9iter_swapE:
	.zero		1
	.type		_ZN39_INTERNAL_49a0f747_9_h_gemm_cu_0245b5694cuda3std3__45__cpo5crendE,@object
	.size		_ZN39_INTERNAL_49a0f747_9_h_gemm_cu_0245b5694cuda3std3__45__cpo5crendE,(_ZN39_INTERNAL_49a0f747_9_h_gemm_cu_0245b5694cuda3std6ranges3__45__cpo5cdataE - _ZN39_INTERNAL_49a0f747_9_h_gemm_cu_0245b5694cuda3std3__45__cpo5crendE)
_ZN39_INTERNAL_49a0f747_9_h_gemm_cu_0245b5694cuda3std3__45__cpo5crendE:
	.zero		1
	.type		_ZN39_INTERNAL_49a0f747_9_h_gemm_cu_0245b5694cuda3std6ranges3__45__cpo5cdataE,@object
	.size		_ZN39_INTERNAL_49a0f747_9_h_gemm_cu_0245b5694cuda3std6ranges3__45__cpo5cdataE,(_ZN39_INTERNAL_49a0f747_9_h_gemm_cu_0245b5694cuda3std6ranges3__45__cpo3endE - _ZN39_INTERNAL_49a0f747_9_h_gemm_cu_0245b5694cuda3std6ranges3__45__cpo5cdataE)
_ZN39_INTERNAL_49a0f747_9_h_gemm_cu_0245b5694cuda3std6ranges3__45__cpo5cdataE:
	.zero		1
	.type		_ZN39_INTERNAL_49a0f747_9_h_gemm_cu_0245b5694cuda3std6ranges3__45__cpo3endE,@object
	.size		_ZN39_INTERNAL_49a0f747_9_h_gemm_cu_0245b5694cuda3std6ranges3__45__cpo3endE,(_ZN39_INTERNAL_49a0f747_9_h_gemm_cu_0245b5694cuda3std3__419piecewise_constructE - _ZN39_INTERNAL_49a0f747_9_h_gemm_cu_0245b5694cuda3std6ranges3__45__cpo3endE)
_ZN39_INTERNAL_49a0f747_9_h_gemm_cu_0245b5694cuda3std6ranges3__45__cpo3endE:
	.zero		1
	.type		_ZN39_INTERNAL_49a0f747_9_h_gemm_cu_0245b5694cuda3std3__419piecewise_constructE,@object
	.size		_ZN39_INTERNAL_49a0f747_9_h_gemm_cu_0245b5694cuda3std3__419piecewise_constructE,(_ZN39_INTERNAL_49a0f747_9_h_gemm_cu_0245b5694cuda3std6ranges3__45__cpo5ssizeE - _ZN39_INTERNAL_49a0f747_9_h_gemm_cu_0245b5694cuda3std3__419piecewise_constructE)
_ZN39_INTERNAL_49a0f747_9_h_gemm_cu_0245b5694cuda3std3__419piecewise_constructE:
	.zero		1
	.type		_ZN39_INTERNAL_49a0f747_9_h_gemm_cu_0245b5694cuda3std6ranges3__45__cpo5ssizeE,@object
	.size		_ZN39_INTERNAL_49a0f747_9_h_gemm_cu_0245b5694cuda3std6ranges3__45__cpo5ssizeE,(_ZN39_INTERNAL_49a0f747_9_h_gemm_cu_0245b5694cuda3std3__45__cpo3endE - _ZN39_INTERNAL_49a0f747_9_h_gemm_cu_0245b5694cuda3std6ranges3__45__cpo5ssizeE)
_ZN39_INTERNAL_49a0f747_9_h_gemm_cu_0245b5694cuda3std6ranges3__45__cpo5ssizeE:
	.zero		1
	.type		_ZN39_INTERNAL_49a0f747_9_h_gemm_cu_0245b5694cuda3std3__45__cpo3endE,@object
	.size		_ZN39_INTERNAL_49a0f747_9_h_gemm_cu_0245b5694cuda3std3__45__cpo3endE,(_ZN39_INTERNAL_49a0f747_9_h_gemm_cu_0245b5694cuda3std6ranges3__45__cpo4cendE - _ZN39_INTERNAL_49a0f747_9_h_gemm_cu_0245b5694cuda3std3__45__cpo3endE)
_ZN39_INTERNAL_49a0f747_9_h_gemm_cu_0245b5694cuda3std3__45__cpo3endE:
	.zero		1
	.type		_ZN39_INTERNAL_49a0f747_9_h_gemm_cu_0245b5694cuda3std6ranges3__45__cpo4cendE,@object
	.size		_ZN39_INTERNAL_49a0f747_9_h_gemm_cu_0245b5694cuda3std6ranges3__45__cpo4cendE,(_ZN39_INTERNAL_49a0f747_9_h_gemm_cu_0245b5694cuda3std3__45__cpo4rendE - _ZN39_INTERNAL_49a0f747_9_h_gemm_cu_0245b5694cuda3std6ranges3__45__cpo4cendE)
_ZN39_INTERNAL_49a0f747_9_h_gemm_cu_0245b5694cuda3std6ranges3__45__cpo4cendE:
	.zero		1
	.type		_ZN39_INTERNAL_49a0f747_9_h_gemm_cu_0245b5694cuda3std3__45__cpo4rendE,@object
	.size		_ZN39_INTERNAL_49a0f747_9_h_gemm_cu_0245b5694cuda3std3__45__cpo4rendE,(_ZN39_INTERNAL_49a0f747_9_h_gemm_cu_0245b5694cuda3std6ranges3__45__cpo4prevE - _ZN39_INTERNAL_49a0f747_9_h_gemm_cu_0245b5694cuda3std3__45__cpo4rendE)
_ZN39_INTERNAL_49a0f747_9_h_gemm_cu_0245b5694cuda3std3__45__cpo4rendE:
	.zero		1
	.type		_ZN39_INTERNAL_49a0f747_9_h_gemm_cu_0245b5694cuda3std6ranges3__45__cpo4prevE,@object
	.size		_ZN39_INTERNAL_49a0f747_9_h_gemm_cu_0245b5694cuda3std6ranges3__45__cpo4prevE,(_ZN39_INTERNAL_49a0f747_9_h_gemm_cu_0245b5694cuda3std6ranges3__45__cpo9iter_moveE - _ZN39_INTERNAL_49a0f747_9_h_gemm_cu_0245b5694cuda3std6ranges3__45__cpo4prevE)
_ZN39_INTERNAL_49a0f747_9_h_gemm_cu_0245b5694cuda3std6ranges3__45__cpo4prevE:
	.zero		1
	.type		_ZN39_INTERNAL_49a0f747_9_h_gemm_cu_0245b5694cuda3std6ranges3__45__cpo9iter_moveE,@object
	.size		_ZN39_INTERNAL_49a0f747_9_h_gemm_cu_0245b5694cuda3std6ranges3__45__cpo9iter_moveE,(.L_13 - _ZN39_INTERNAL_49a0f747_9_h_gemm_cu_0245b5694cuda3std6ranges3__45__cpo9iter_moveE)
_ZN39_INTERNAL_49a0f747_9_h_gemm_cu_0245b5694cuda3std6ranges3__45__cpo9iter_moveE:
	.zero		1
.L_13:


//--------------------- .nv.shared._Z18h_gemm_tall_kerneliiiPK6__halfS1_PS_b --------------------------
	.section	.nv.shared._Z18h_gemm_tall_kerneliiiPK6__halfS1_PS_b,"aw",@nobits
	.sectionflags	@""
	.align	2
.nv.shared._Z18h_gemm_tall_kerneliiiPK6__halfS1_PS_b:
	.zero		3072


//--------------------- .nv.constant0._Z18h_gemm_wide_kerneliiiPK6__halfS1_PS_b --------------------------
	.section	.nv.constant0._Z18h_gemm_wide_kerneliiiPK6__halfS1_PS_b,"a",@progbits
	.sectionflags	@""
	.align	4
.nv.constant0._Z18h_gemm_wide_kerneliiiPK6__halfS1_PS_b:
	.zero		569


//--------------------- .nv.constant0._Z18h_gemm_tall_kerneliiiPK6__halfS1_PS_b --------------------------
	.section	.nv.constant0._Z18h_gemm_tall_kerneliiiPK6__halfS1_PS_b,"a",@progbits
	.sectionflags	@""
	.align	4
.nv.constant0._Z18h_gemm_tall_kerneliiiPK6__halfS1_PS_b:
	.zero		569


//--------------------- SYMBOLS --------------------------

	.type		.nv.reservedSmem.offset0,@object
	.size		.nv.reservedSmem.offset0,0x4
